//
// Generated by NVIDIA NVVM Compiler
//
// Compiler Build ID: CL-36424714
// Cuda compilation tools, release 13.0, V13.0.88
// Based on NVVM 20.0.0
//

.version 9.0
.target sm_100
.address_size 64

	// .globl	_Z26max_pooling_forward_kernelPKfPfPiiiiiiii

.visible .entry _Z26max_pooling_forward_kernelPKfPfPiiiiiiii(
	.param .u64 .ptr .align 1 _Z26max_pooling_forward_kernelPKfPfPiiiiiiii_param_0,
	.param .u64 .ptr .align 1 _Z26max_pooling_forward_kernelPKfPfPiiiiiiii_param_1,
	.param .u64 .ptr .align 1 _Z26max_pooling_forward_kernelPKfPfPiiiiiiii_param_2,
	.param .u32 _Z26max_pooling_forward_kernelPKfPfPiiiiiiii_param_3,
	.param .u32 _Z26max_pooling_forward_kernelPKfPfPiiiiiiii_param_4,
	.param .u32 _Z26max_pooling_forward_kernelPKfPfPiiiiiiii_param_5,
	.param .u32 _Z26max_pooling_forward_kernelPKfPfPiiiiiiii_param_6,
	.param .u32 _Z26max_pooling_forward_kernelPKfPfPiiiiiiii_param_7,
	.param .u32 _Z26max_pooling_forward_kernelPKfPfPiiiiiiii_param_8,
	.param .u32 _Z26max_pooling_forward_kernelPKfPfPiiiiiiii_param_9
)
{
	.reg .pred 	%p<45>;
	.reg .b32 	%r<168>;
	.reg .b32 	%f<88>;
	.reg .b64 	%rd<18>;

	ld.param.u64 	%rd5, [_Z26max_pooling_forward_kernelPKfPfPiiiiiiii_param_0];
	ld.param.u64 	%rd3, [_Z26max_pooling_forward_kernelPKfPfPiiiiiiii_param_1];
	ld.param.u64 	%rd4, [_Z26max_pooling_forward_kernelPKfPfPiiiiiiii_param_2];
	ld.param.u32 	%r56, [_Z26max_pooling_forward_kernelPKfPfPiiiiiiii_param_3];
	ld.param.u32 	%r50, [_Z26max_pooling_forward_kernelPKfPfPiiiiiiii_param_4];
	ld.param.u32 	%r51, [_Z26max_pooling_forward_kernelPKfPfPiiiiiiii_param_5];
	ld.param.u32 	%r52, [_Z26max_pooling_forward_kernelPKfPfPiiiiiiii_param_6];
	ld.param.u32 	%r53, [_Z26max_pooling_forward_kernelPKfPfPiiiiiiii_param_7];
	ld.param.u32 	%r54, [_Z26max_pooling_forward_kernelPKfPfPiiiiiiii_param_8];
	ld.param.u32 	%r55, [_Z26max_pooling_forward_kernelPKfPfPiiiiiiii_param_9];
	cvta.to.global.u64 	%rd1, %rd5;
	shl.b32 	%r57, %r55, 1;
	sub.s32 	%r58, %r51, %r53;
	add.s32 	%r59, %r58, %r57;
	div.s32 	%r60, %r59, %r54;
	add.s32 	%r1, %r60, 1;
	sub.s32 	%r61, %r52, %r53;
	add.s32 	%r62, %r61, %r57;
	div.s32 	%r63, %r62, %r54;
	add.s32 	%r2, %r63, 1;
	mov.u32 	%r64, %ctaid.x;
	mov.u32 	%r65, %ntid.x;
	mov.u32 	%r66, %tid.x;
	mad.lo.s32 	%r3, %r64, %r65, %r66;
	mul.lo.s32 	%r67, %r50, %r56;
	mad.lo.s32 	%r68, %r67, %r60, %r67;
	mad.lo.s32 	%r69, %r68, %r63, %r68;
	setp.ge.s32 	%p1, %r3, %r69;
	@%p1 bra 	$L__BB0_20;
	div.s32 	%r71, %r3, %r2;
	mul.lo.s32 	%r72, %r71, %r2;
	sub.s32 	%r4, %r3, %r72;
	rem.s32 	%r5, %r71, %r1;
	mul.lo.s32 	%r73, %r2, %r1;
	div.s32 	%r74, %r3, %r73;
	rem.s32 	%r75, %r74, %r50;
	mul.lo.s32 	%r76, %r73, %r50;
	div.s32 	%r77, %r3, %r76;
	mul.lo.s32 	%r78, %r5, %r54;
	sub.s32 	%r79, %r78, %r55;
	mul.lo.s32 	%r80, %r4, %r54;
	sub.s32 	%r81, %r80, %r55;
	add.s32 	%r82, %r79, %r53;
	min.s32 	%r6, %r82, %r51;
	add.s32 	%r83, %r81, %r53;
	min.s32 	%r7, %r83, %r52;
	max.s32 	%r151, %r79, 0;
	max.s32 	%r9, %r81, 0;
	mad.lo.s32 	%r10, %r77, %r50, %r75;
	setp.ge.s32 	%p2, %r151, %r6;
	mov.b32 	%r166, -1;
	mov.f32 	%f86, 0fFF800000;
	@%p2 bra 	$L__BB0_19;
	sub.s32 	%r85, %r7, %r9;
	and.b32  	%r11, %r85, 15;
	and.b32  	%r12, %r85, 7;
	and.b32  	%r13, %r85, 3;
	mul.lo.s32 	%r14, %r10, %r51;
	mov.f32 	%f86, 0fFF800000;
	mov.b32 	%r166, -1;
$L__BB0_3:
	setp.ge.s32 	%p3, %r9, %r7;
	@%p3 bra 	$L__BB0_18;
	sub.s32 	%r87, %r9, %r7;
	setp.gt.u32 	%p4, %r87, -16;
	add.s32 	%r88, %r151, %r14;
	mul.lo.s32 	%r17, %r88, %r52;
	mov.u32 	%r161, %r9;
	@%p4 bra 	$L__BB0_8;
	and.b32  	%r90, %r85, -16;
	neg.s32 	%r153, %r90;
	add.s32 	%r155, %r9, 7;
	add.s32 	%r154, %r9, %r17;
$L__BB0_6:
	.pragma "nounroll";
	mul.wide.s32 	%rd6, %r154, 4;
	add.s64 	%rd7, %rd1, %rd6;
	ld.global.f32 	%f20, [%rd7];
	setp.gt.f32 	%p5, %f20, %f86;
	selp.f32 	%f21, %f20, %f86, %p5;
	selp.b32 	%r91, %r154, %r166, %p5;
	add.s32 	%r92, %r154, 1;
	ld.global.f32 	%f22, [%rd7+4];
	setp.gt.f32 	%p6, %f22, %f21;
	selp.f32 	%f23, %f22, %f21, %p6;
	selp.b32 	%r93, %r92, %r91, %p6;
	add.s32 	%r94, %r154, 2;
	ld.global.f32 	%f24, [%rd7+8];
	setp.gt.f32 	%p7, %f24, %f23;
	selp.f32 	%f25, %f24, %f23, %p7;
	selp.b32 	%r95, %r94, %r93, %p7;
	add.s32 	%r96, %r154, 3;
	ld.global.f32 	%f26, [%rd7+12];
	setp.gt.f32 	%p8, %f26, %f25;
	selp.f32 	%f27, %f26, %f25, %p8;
	selp.b32 	%r97, %r96, %r95, %p8;
	add.s32 	%r98, %r154, 4;
	ld.global.f32 	%f28, [%rd7+16];
	setp.gt.f32 	%p9, %f28, %f27;
	selp.f32 	%f29, %f28, %f27, %p9;
	selp.b32 	%r99, %r98, %r97, %p9;
	add.s32 	%r100, %r154, 5;
	ld.global.f32 	%f30, [%rd7+20];
	setp.gt.f32 	%p10, %f30, %f29;
	selp.f32 	%f31, %f30, %f29, %p10;
	selp.b32 	%r101, %r100, %r99, %p10;
	add.s32 	%r102, %r154, 6;
	ld.global.f32 	%f32, [%rd7+24];
	setp.gt.f32 	%p11, %f32, %f31;
	selp.f32 	%f33, %f32, %f31, %p11;
	selp.b32 	%r103, %r102, %r101, %p11;
	add.s32 	%r104, %r154, 7;
	ld.global.f32 	%f34, [%rd7+28];
	setp.gt.f32 	%p12, %f34, %f33;
	selp.f32 	%f35, %f34, %f33, %p12;
	selp.b32 	%r105, %r104, %r103, %p12;
	add.s32 	%r106, %r154, 8;
	ld.global.f32 	%f36, [%rd7+32];
	setp.gt.f32 	%p13, %f36, %f35;
	selp.f32 	%f37, %f36, %f35, %p13;
	selp.b32 	%r107, %r106, %r105, %p13;
	add.s32 	%r108, %r154, 9;
	ld.global.f32 	%f38, [%rd7+36];
	setp.gt.f32 	%p14, %f38, %f37;
	selp.f32 	%f39, %f38, %f37, %p14;
	selp.b32 	%r109, %r108, %r107, %p14;
	add.s32 	%r110, %r154, 10;
	ld.global.f32 	%f40, [%rd7+40];
	setp.gt.f32 	%p15, %f40, %f39;
	selp.f32 	%f41, %f40, %f39, %p15;
	selp.b32 	%r111, %r110, %r109, %p15;
	add.s32 	%r112, %r154, 11;
	ld.global.f32 	%f42, [%rd7+44];
	setp.gt.f32 	%p16, %f42, %f41;
	selp.f32 	%f43, %f42, %f41, %p16;
	selp.b32 	%r113, %r112, %r111, %p16;
	add.s32 	%r114, %r154, 12;
	ld.global.f32 	%f44, [%rd7+48];
	setp.gt.f32 	%p17, %f44, %f43;
	selp.f32 	%f45, %f44, %f43, %p17;
	selp.b32 	%r115, %r114, %r113, %p17;
	add.s32 	%r116, %r154, 13;
	ld.global.f32 	%f46, [%rd7+52];
	setp.gt.f32 	%p18, %f46, %f45;
	selp.f32 	%f47, %f46, %f45, %p18;
	selp.b32 	%r117, %r116, %r115, %p18;
	add.s32 	%r118, %r154, 14;
	ld.global.f32 	%f48, [%rd7+56];
	setp.gt.f32 	%p19, %f48, %f47;
	selp.f32 	%f49, %f48, %f47, %p19;
	selp.b32 	%r119, %r118, %r117, %p19;
	add.s32 	%r120, %r154, 15;
	ld.global.f32 	%f50, [%rd7+60];
	setp.gt.f32 	%p20, %f50, %f49;
	selp.f32 	%f86, %f50, %f49, %p20;
	selp.b32 	%r166, %r120, %r119, %p20;
	add.s32 	%r155, %r155, 16;
	add.s32 	%r154, %r154, 16;
	add.s32 	%r153, %r153, 16;
	setp.ne.s32 	%p21, %r153, 0;
	@%p21 bra 	$L__BB0_6;
	add.s32 	%r161, %r155, -7;
$L__BB0_8:
	setp.eq.s32 	%p22, %r11, 0;
	@%p22 bra 	$L__BB0_18;
	add.s32 	%r122, %r11, -1;
	setp.lt.u32 	%p23, %r122, 7;
	@%p23 bra 	$L__BB0_11;
	add.s32 	%r123, %r161, %r17;
	mul.wide.s32 	%rd8, %r123, 4;
	add.s64 	%rd9, %rd1, %rd8;
	ld.global.f32 	%f52, [%rd9];
	setp.gt.f32 	%p24, %f52, %f86;
	selp.f32 	%f53, %f52, %f86, %p24;
	selp.b32 	%r124, %r123, %r166, %p24;
	add.s32 	%r125, %r123, 1;
	ld.global.f32 	%f54, [%rd9+4];
	setp.gt.f32 	%p25, %f54, %f53;
	selp.f32 	%f55, %f54, %f53, %p25;
	selp.b32 	%r126, %r125, %r124, %p25;
	add.s32 	%r127, %r123, 2;
	ld.global.f32 	%f56, [%rd9+8];
	setp.gt.f32 	%p26, %f56, %f55;
	selp.f32 	%f57, %f56, %f55, %p26;
	selp.b32 	%r128, %r127, %r126, %p26;
	add.s32 	%r129, %r123, 3;
	ld.global.f32 	%f58, [%rd9+12];
	setp.gt.f32 	%p27, %f58, %f57;
	selp.f32 	%f59, %f58, %f57, %p27;
	selp.b32 	%r130, %r129, %r128, %p27;
	add.s32 	%r131, %r123, 4;
	ld.global.f32 	%f60, [%rd9+16];
	setp.gt.f32 	%p28, %f60, %f59;
	selp.f32 	%f61, %f60, %f59, %p28;
	selp.b32 	%r132, %r131, %r130, %p28;
	add.s32 	%r133, %r123, 5;
	ld.global.f32 	%f62, [%rd9+20];
	setp.gt.f32 	%p29, %f62, %f61;
	selp.f32 	%f63, %f62, %f61, %p29;
	selp.b32 	%r134, %r133, %r132, %p29;
	add.s32 	%r135, %r123, 6;
	ld.global.f32 	%f64, [%rd9+24];
	setp.gt.f32 	%p30, %f64, %f63;
	selp.f32 	%f65, %f64, %f63, %p30;
	selp.b32 	%r136, %r135, %r134, %p30;
	add.s32 	%r137, %r123, 7;
	ld.global.f32 	%f66, [%rd9+28];
	setp.gt.f32 	%p31, %f66, %f65;
	selp.f32 	%f86, %f66, %f65, %p31;
	selp.b32 	%r166, %r137, %r136, %p31;
	add.s32 	%r161, %r161, 8;
$L__BB0_11:
	setp.eq.s32 	%p32, %r12, 0;
	@%p32 bra 	$L__BB0_18;
	add.s32 	%r139, %r12, -1;
	setp.lt.u32 	%p33, %r139, 3;
	@%p33 bra 	$L__BB0_14;
	add.s32 	%r140, %r161, %r17;
	mul.wide.s32 	%rd10, %r140, 4;
	add.s64 	%rd11, %rd1, %rd10;
	ld.global.f32 	%f68, [%rd11];
	setp.gt.f32 	%p34, %f68, %f86;
	selp.f32 	%f69, %f68, %f86, %p34;
	selp.b32 	%r141, %r140, %r166, %p34;
	add.s32 	%r142, %r140, 1;
	ld.global.f32 	%f70, [%rd11+4];
	setp.gt.f32 	%p35, %f70, %f69;
	selp.f32 	%f71, %f70, %f69, %p35;
	selp.b32 	%r143, %r142, %r141, %p35;
	add.s32 	%r144, %r140, 2;
	ld.global.f32 	%f72, [%rd11+8];
	setp.gt.f32 	%p36, %f72, %f71;
	selp.f32 	%f73, %f72, %f71, %p36;
	selp.b32 	%r145, %r144, %r143, %p36;
	add.s32 	%r146, %r140, 3;
	ld.global.f32 	%f74, [%rd11+12];
	setp.gt.f32 	%p37, %f74, %f73;
	selp.f32 	%f86, %f74, %f73, %p37;
	selp.b32 	%r166, %r146, %r145, %p37;
	add.s32 	%r161, %r161, 4;
$L__BB0_14:
	setp.eq.s32 	%p38, %r13, 0;
	@%p38 bra 	$L__BB0_18;
	setp.eq.s32 	%p39, %r13, 1;
	add.s32 	%r43, %r161, %r17;
	mul.wide.s32 	%rd12, %r43, 4;
	add.s64 	%rd2, %rd1, %rd12;
	ld.global.f32 	%f75, [%rd2];
	setp.gt.f32 	%p40, %f75, %f86;
	selp.f32 	%f86, %f75, %f86, %p40;
	selp.b32 	%r166, %r43, %r166, %p40;
	@%p39 bra 	$L__BB0_18;
	setp.eq.s32 	%p41, %r13, 2;
	add.s32 	%r147, %r43, 1;
	ld.global.f32 	%f76, [%rd2+4];
	setp.gt.f32 	%p42, %f76, %f86;
	selp.f32 	%f86, %f76, %f86, %p42;
	selp.b32 	%r166, %r147, %r166, %p42;
	@%p41 bra 	$L__BB0_18;
	add.s32 	%r148, %r43, 2;
	ld.global.f32 	%f77, [%rd2+8];
	setp.gt.f32 	%p43, %f77, %f86;
	selp.f32 	%f86, %f77, %f86, %p43;
	selp.b32 	%r166, %r148, %r166, %p43;
$L__BB0_18:
	add.s32 	%r151, %r151, 1;
	setp.ne.s32 	%p44, %r151, %r6;
	@%p44 bra 	$L__BB0_3;
$L__BB0_19:
	mad.lo.s32 	%r149, %r10, %r1, %r5;
	mad.lo.s32 	%r150, %r149, %r2, %r4;
	cvta.to.global.u64 	%rd13, %rd3;
	mul.wide.s32 	%rd14, %r150, 4;
	add.s64 	%rd15, %rd13, %rd14;
	st.global.f32 	[%rd15], %f86;
	cvta.to.global.u64 	%rd16, %rd4;
	add.s64 	%rd17, %rd16, %rd14;
	st.global.u32 	[%rd17], %r166;
$L__BB0_20:
	ret;

}
	// .globl	_Z27max_pooling_backward_kernelPfPKfPKii
.visible .entry _Z27max_pooling_backward_kernelPfPKfPKii(
	.param .u64 .ptr .align 1 _Z27max_pooling_backward_kernelPfPKfPKii_param_0,
	.param .u64 .ptr .align 1 _Z27max_pooling_backward_kernelPfPKfPKii_param_1,
	.param .u64 .ptr .align 1 _Z27max_pooling_backward_kernelPfPKfPKii_param_2,
	.param .u32 _Z27max_pooling_backward_kernelPfPKfPKii_param_3
)
{
	.reg .pred 	%p<3>;
	.reg .b32 	%r<7>;
	.reg .b32 	%f<3>;
	.reg .b64 	%rd<13>;

	ld.param.u64 	%rd1, [_Z27max_pooling_backward_kernelPfPKfPKii_param_0];
	ld.param.u64 	%rd2, [_Z27max_pooling_backward_kernelPfPKfPKii_param_1];
	ld.param.u64 	%rd3, [_Z27max_pooling_backward_kernelPfPKfPKii_param_2];
	ld.param.u32 	%r3, [_Z27max_pooling_backward_kernelPfPKfPKii_param_3];
	mov.u32 	%r4, %ctaid.x;
	mov.u32 	%r5, %ntid.x;
	mov.u32 	%r6, %tid.x;
	mad.lo.s32 	%r1, %r4, %r5, %r6;
	setp.ge.s32 	%p1, %r1, %r3;
	@%p1 bra 	$L__BB1_3;
	cvta.to.global.u64 	%rd4, %rd3;
	mul.wide.s32 	%rd5, %r1, 4;
	add.s64 	%rd6, %rd4, %rd5;
	ld.global.u32 	%r2, [%rd6];
	setp.eq.s32 	%p2, %r2, -1;
	@%p2 bra 	$L__BB1_3;
	cvta.to.global.u64 	%rd7, %rd1;
	mul.wide.s32 	%rd8, %r2, 4;
	add.s64 	%rd9, %rd7, %rd8;
	cvta.to.global.u64 	%rd10, %rd2;
	add.s64 	%rd12, %rd10, %rd5;
	ld.global.f32 	%f1, [%rd12];
	atom.global.add.f32 	%f2, [%rd9], %f1;
$L__BB1_3:
	ret;

}


// ===== COMPILED SASS (sm_100) =====

	.target	sm_100

	.elftype	@"ET_EXEC"


//--------------------- .note.nv.tkinfo           --------------------------
	.section	.note.nv.tkinfo,"",@"SHT_NOTE"
	.sectionflags	@"SHF_NOTE_NV_TKINFO"
	.tkinfo
        /*0018*/ 	.word	0x00000002
        /*0030*/ 	.string	""
        /*0030*/ 	.string	"ptxas"
        /*0030*/ 	.string	"Cuda compilation tools, release 13.0, V13.0.88"
        /*0030*/ 	.string	"Build cuda_13.0.r13.0/compiler.36424714_0"
        /*0030*/ 	.string	"-arch sm_100 -m 64 "



//--------------------- .note.nv.cuinfo           --------------------------
	.section	.note.nv.cuinfo,"",@"SHT_NOTE"
	.sectionflags	@"SHF_NOTE_NV_CUINFO"
        /*0018*/ 	.short	0x0002
        /*001a*/ 	.short	0x0064
        /*001c*/ 	.short	0x0082
	.zero		2


//--------------------- .nv.info                  --------------------------
	.section	.nv.info,"",@"SHT_CUDA_INFO"
	.align	4


	//----- nvinfo : EIATTR_REGCOUNT
	.align		4
        /*0000*/ 	.byte	0x04, 0x2f
        /*0002*/ 	.short	(.L_1 - .L_0)
	.align		4
.L_0:
        /*0004*/ 	.word	index@(_Z26max_pooling_forward_kernelPKfPfPiiiiiiii)
        /*0008*/ 	.word	0x00000020


	//----- nvinfo : EIATTR_FRAME_SIZE
	.align		4
.L_1:
        /*000c*/ 	.byte	0x04, 0x11
        /*000e*/ 	.short	(.L_3 - .L_2)
	.align		4
.L_2:
        /*0010*/ 	.word	index@(_Z26max_pooling_forward_kernelPKfPfPiiiiiiii)
        /*0014*/ 	.word	0x00000000


	//----- nvinfo : EIATTR_REGCOUNT
	.align		4
.L_3:
        /*0018*/ 	.byte	0x04, 0x2f
        /*001a*/ 	.short	(.L_5 - .L_4)
	.align		4
.L_4:
        /*001c*/ 	.word	index@(_Z27max_pooling_backward_kernelPfPKfPKii)
        /*0020*/ 	.word	0x0000000c


	//----- nvinfo : EIATTR_FRAME_SIZE
	.align		4
.L_5:
        /*0024*/ 	.byte	0x04, 0x11
        /*0026*/ 	.short	(.L_7 - .L_6)
	.align		4
.L_6:
        /*0028*/ 	.word	index@(_Z27max_pooling_backward_kernelPfPKfPKii)
        /*002c*/ 	.word	0x00000000


	//----- nvinfo : EIATTR_MIN_STACK_SIZE
	.align		4
.L_7:
        /*0030*/ 	.byte	0x04, 0x12
        /*0032*/ 	.short	(.L_9 - .L_8)
	.align		4
.L_8:
        /*0034*/ 	.word	index@(_Z27max_pooling_backward_kernelPfPKfPKii)
        /*0038*/ 	.word	0x00000000


	//----- nvinfo : EIATTR_MIN_STACK_SIZE
	.align		4
.L_9:
        /*003c*/ 	.byte	0x04, 0x12
        /*003e*/ 	.short	(.L_11 - .L_10)
	.align		4
.L_10:
        /*0040*/ 	.word	index@(_Z26max_pooling_forward_kernelPKfPfPiiiiiiii)
        /*0044*/ 	.word	0x00000000
.L_11:


//--------------------- .nv.compat                --------------------------
	.section	.nv.compat,"",@"SHT_CUDA_COMPAT_INFO"
	.align	4
        /*0000*/ 	.byte	0x02, 0x09, 0x00, 0x00, 0x02, 0x02, 0x01, 0x00, 0x02, 0x05, 0x05, 0x00, 0x03, 0x07, 0x01, 0x01
        /*0010*/ 	.byte	0x02, 0x03, 0x00, 0x00, 0x02, 0x06, 0x01, 0x00, 0x04, 0x0b, 0x08, 0x00, 0x09, 0x00, 0x00, 0x00
        /*0020*/ 	.byte	0x00, 0x00, 0x00, 0x00


//--------------------- .nv.info._Z27max_pooling_backward_kernelPfPKfPKii --------------------------
	.section	.nv.info._Z27max_pooling_backward_kernelPfPKfPKii,"",@"SHT_CUDA_INFO"
	.sectionflags	@""
	.align	4


	//----- nvinfo : EIATTR_CUDA_API_VERSION
	.align		4
        /*0000*/ 	.byte	0x04, 0x37
        /*0002*/ 	.short	(.L_13 - .L_12)
.L_12:
        /*0004*/ 	.word	0x00000082


	//----- nvinfo : EIATTR_KPARAM_INFO
	.align		4
.L_13:
        /*0008*/ 	.byte	0x04, 0x17
        /*000a*/ 	.short	(.L_15 - .L_14)
.L_14:
        /*000c*/ 	.word	0x00000000
        /*0010*/ 	.short	0x0003
        /*0012*/ 	.short	0x0018
        /*0014*/ 	.byte	0x00, 0xf0, 0x11, 0x00


	//----- nvinfo : EIATTR_KPARAM_INFO
	.align		4
.L_15:
        /*0018*/ 	.byte	0x04, 0x17
        /*001a*/ 	.short	(.L_17 - .L_16)
.L_16:
        /*001c*/ 	.word	0x00000000
        /*0020*/ 	.short	0x0002
        /*0022*/ 	.short	0x0010
        /*0024*/ 	.byte	0x00, 0xf5, 0x21, 0x00


	//----- nvinfo : EIATTR_KPARAM_INFO
	.align		4
.L_17:
        /*0028*/ 	.byte	0x04, 0x17
        /*002a*/ 	.short	(.L_19 - .L_18)
.L_18:
        /*002c*/ 	.word	0x00000000
        /*0030*/ 	.short	0x0001
        /*0032*/ 	.short	0x0008
        /*0034*/ 	.byte	0x00, 0xf5, 0x21, 0x00


	//----- nvinfo : EIATTR_KPARAM_INFO
	.align		4
.L_19:
        /*0038*/ 	.byte	0x04, 0x17
        /*003a*/ 	.short	(.L_21 - .L_20)
.L_20:
        /*003c*/ 	.word	0x00000000
        /*0040*/ 	.short	0x0000
        /*0042*/ 	.short	0x0000
        /*0044*/ 	.byte	0x00, 0xf5, 0x21, 0x00


	//----- nvinfo : EIATTR_SPARSE_MMA_MASK
	.align		4
.L_21:
        /*0048*/ 	.byte	0x03, 0x50
        /*004a*/ 	.short	0x0000


	//----- nvinfo : EIATTR_MAXREG_COUNT
	.align		4
        /*004c*/ 	.byte	0x03, 0x1b
        /*004e*/ 	.short	0x00ff


	//----- nvinfo : EIATTR_MERCURY_ISA_VERSION
	.align		4
        /*0050*/ 	.byte	0x03, 0x5f
        /*0052*/ 	.short	0x0101


	//----- nvinfo : EIATTR_VRC_CTA_INIT_COUNT
	.align		4
        /*0054*/ 	.byte	0x02, 0x4a
	.zero		1
	.zero		1


	//----- nvinfo : EIATTR_EXIT_INSTR_OFFSETS
	.align		4
        /*0058*/ 	.byte	0x04, 0x1c
        /*005a*/ 	.short	(.L_23 - .L_22)


	//   ....[0]....
.L_22:
        /*005c*/ 	.word	0x00000070


	//   ....[1]....
        /*0060*/ 	.word	0x000000d0


	//   ....[2]....
        /*0064*/ 	.word	0x00000140


	//----- nvinfo : EIATTR_CBANK_PARAM_SIZE
	.align		4
.L_23:
        /*0068*/ 	.byte	0x03, 0x19
        /*006a*/ 	.short	0x001c


	//----- nvinfo : EIATTR_PARAM_CBANK
	.align		4
        /*006c*/ 	.byte	0x04, 0x0a
        /*006e*/ 	.short	(.L_25 - .L_24)
	.align		4
.L_24:
        /*0070*/ 	.word	index@(.nv.constant0._Z27max_pooling_backward_kernelPfPKfPKii)
        /*0074*/ 	.short	0x0380
        /*0076*/ 	.short	0x001c


	//----- nvinfo : EIATTR_SW_WAR
	.align		4
.L_25:
        /*0078*/ 	.byte	0x04, 0x36
        /*007a*/ 	.short	(.L_27 - .L_26)
.L_26:
        /*007c*/ 	.word	0x00000008
.L_27:


//--------------------- .nv.info._Z26max_pooling_forward_kernelPKfPfPiiiiiiii --------------------------
	.section	.nv.info._Z26max_pooling_forward_kernelPKfPfPiiiiiiii,"",@"SHT_CUDA_INFO"
	.sectionflags	@""
	.align	4


	//----- nvinfo : EIATTR_CUDA_API_VERSION
	.align		4
        /*0000*/ 	.byte	0x04, 0x37
        /*0002*/ 	.short	(.L_29 - .L_28)
.L_28:
        /*0004*/ 	.word	0x00000082


	//----- nvinfo : EIATTR_KPARAM_INFO
	.align		4
.L_29:
        /*0008*/ 	.byte	0x04, 0x17
        /*000a*/ 	.short	(.L_31 - .L_30)
.L_30:
        /*000c*/ 	.word	0x00000000
        /*0010*/ 	.short	0x0009
        /*0012*/ 	.short	0x0030
        /*0014*/ 	.byte	0x00, 0xf0, 0x11, 0x00


	//----- nvinfo : EIATTR_KPARAM_INFO
	.align		4
.L_31:
        /*0018*/ 	.byte	0x04, 0x17
        /*001a*/ 	.short	(.L_33 - .L_32)
.L_32:
        /*001c*/ 	.word	0x00000000
        /*0020*/ 	.short	0x0008
        /*0022*/ 	.short	0x002c
        /*0024*/ 	.byte	0x00, 0xf0, 0x11, 0x00


	//----- nvinfo : EIATTR_KPARAM_INFO
	.align		4
.L_33:
        /*0028*/ 	.byte	0x04, 0x17
        /*002a*/ 	.short	(.L_35 - .L_34)
.L_34:
        /*002c*/ 	.word	0x00000000
        /*0030*/ 	.short	0x0007
        /*0032*/ 	.short	0x0028
        /*0034*/ 	.byte	0x00, 0xf0, 0x11, 0x00


	//----- nvinfo : EIATTR_KPARAM_INFO
	.align		4
.L_35:
        /*0038*/ 	.byte	0x04, 0x17
        /*003a*/ 	.short	(.L_37 - .L_36)
.L_36:
        /*003c*/ 	.word	0x00000000
        /*0040*/ 	.short	0x0006
        /*0042*/ 	.short	0x0024
        /*0044*/ 	.byte	0x00, 0xf0, 0x11, 0x00


	//----- nvinfo : EIATTR_KPARAM_INFO
	.align		4
.L_37:
        /*0048*/ 	.byte	0x04, 0x17
        /*004a*/ 	.short	(.L_39 - .L_38)
.L_38:
        /*004c*/ 	.word	0x00000000
        /*0050*/ 	.short	0x0005
        /*0052*/ 	.short	0x0020
        /*0054*/ 	.byte	0x00, 0xf0, 0x11, 0x00


	//----- nvinfo : EIATTR_KPARAM_INFO
	.align		4
.L_39:
        /*0058*/ 	.byte	0x04, 0x17
        /*005a*/ 	.short	(.L_41 - .L_40)
.L_40:
        /*005c*/ 	.word	0x00000000
        /*0060*/ 	.short	0x0004
        /*0062*/ 	.short	0x001c
        /*0064*/ 	.byte	0x00, 0xf0, 0x11, 0x00


	//----- nvinfo : EIATTR_KPARAM_INFO
	.align		4
.L_41:
        /*0068*/ 	.byte	0x04, 0x17
        /*006a*/ 	.short	(.L_43 - .L_42)
.L_42:
        /*006c*/ 	.word	0x00000000
        /*0070*/ 	.short	0x0003
        /*0072*/ 	.short	0x0018
        /*0074*/ 	.byte	0x00, 0xf0, 0x11, 0x00


	//----- nvinfo : EIATTR_KPARAM_INFO
	.align		4
.L_43:
        /*0078*/ 	.byte	0x04, 0x17
        /*007a*/ 	.short	(.L_45 - .L_44)
.L_44:
        /*007c*/ 	.word	0x00000000
        /*0080*/ 	.short	0x0002
        /*0082*/ 	.short	0x0010
        /*0084*/ 	.byte	0x00, 0xf5, 0x21, 0x00


	//----- nvinfo : EIATTR_KPARAM_INFO
	.align		4
.L_45:
        /*0088*/ 	.byte	0x04, 0x17
        /*008a*/ 	.short	(.L_47 - .L_46)
.L_46:
        /*008c*/ 	.word	0x00000000
        /*0090*/ 	.short	0x0001
        /*0092*/ 	.short	0x0008
        /*0094*/ 	.byte	0x00, 0xf5, 0x21, 0x00


	//----- nvinfo : EIATTR_KPARAM_INFO
	.align		4
.L_47:
        /*0098*/ 	.byte	0x04, 0x17
        /*009a*/ 	.short	(.L_49 - .L_48)
.L_48:
        /*009c*/ 	.word	0x00000000
        /*00a0*/ 	.short	0x0000
        /*00a2*/ 	.short	0x0000
        /*00a4*/ 	.byte	0x00, 0xf5, 0x21, 0x00


	//----- nvinfo : EIATTR_SPARSE_MMA_MASK
	.align		4
.L_49:
        /*00a8*/ 	.byte	0x03, 0x50
        /*00aa*/ 	.short	0x0000


	//----- nvinfo : EIATTR_MAXREG_COUNT
	.align		4
        /*00ac*/ 	.byte	0x03, 0x1b
        /*00ae*/ 	.short	0x00ff


	//----- nvinfo : EIATTR_MERCURY_ISA_VERSION
	.align		4
        /*00b0*/ 	.byte	0x03, 0x5f
        /*00b2*/ 	.short	0x0101


	//----- nvinfo : EIATTR_VRC_CTA_INIT_COUNT
	.align		4
        /*00b4*/ 	.byte	0x02, 0x4a
	.zero		1
	.zero		1


	//----- nvinfo : EIATTR_EXIT_INSTR_OFFSETS
	.align		4
        /*00b8*/ 	.byte	0x04, 0x1c
        /*00ba*/ 	.short	(.L_51 - .L_50)


	//   ....[0]....
.L_50:
        /*00bc*/ 	.word	0x00000380


	//   ....[1]....
        /*00c0*/ 	.word	0x000018e0


	//----- nvinfo : EIATTR_CRS_STACK_SIZE
	.align		4
.L_51:
        /*00c4*/ 	.byte	0x04, 0x1e
        /*00c6*/ 	.short	(.L_53 - .L_52)
.L_52:
        /*00c8*/ 	.word	0x00000000


	//----- nvinfo : EIATTR_CBANK_PARAM_SIZE
	.align		4
.L_53:
        /*00cc*/ 	.byte	0x03, 0x19
        /*00ce*/ 	.short	0x0034


	//----- nvinfo : EIATTR_PARAM_CBANK
	.align		4
        /*00d0*/ 	.byte	0x04, 0x0a
        /*00d2*/ 	.short	(.L_55 - .L_54)
	.align		4
.L_54:
        /*00d4*/ 	.word	index@(.nv.constant0._Z26max_pooling_forward_kernelPKfPfPiiiiiiii)
        /*00d8*/ 	.short	0x0380
        /*00da*/ 	.short	0x0034


	//----- nvinfo : EIATTR_SW_WAR
	.align		4
.L_55:
        /*00dc*/ 	.byte	0x04, 0x36
        /*00de*/ 	.short	(.L_57 - .L_56)
.L_56:
        /*00e0*/ 	.word	0x00000008
.L_57:


//--------------------- .nv.callgraph             --------------------------
	.section	.nv.callgraph,"",@"SHT_CUDA_CALLGRAPH"
	.align	4
	.sectionentsize	8
	.align		4
        /*0000*/ 	.word	0x00000000
	.align		4
        /*0004*/ 	.word	0xffffffff
	.align		4
        /*0008*/ 	.word	0x00000000
	.align		4
        /*000c*/ 	.word	0xfffffffe
	.align		4
        /*0010*/ 	.word	0x00000000
	.align		4
        /*0014*/ 	.word	0xfffffffd
	.align		4
        /*0018*/ 	.word	0x00000000
	.align		4
        /*001c*/ 	.word	0xfffffffc


//--------------------- .text._Z27max_pooling_backward_kernelPfPKfPKii --------------------------
	.section	.text._Z27max_pooling_backward_kernelPfPKfPKii,"ax",@progbits
	.align	128
        .global         _Z27max_pooling_backward_kernelPfPKfPKii
        .type           _Z27max_pooling_backward_kernelPfPKfPKii,@function
        .size           _Z27max_pooling_backward_kernelPfPKfPKii,(.L_x_15 - _Z27max_pooling_backward_kernelPfPKfPKii)
        .other          _Z27max_pooling_backward_kernelPfPKfPKii,@"STO_CUDA_ENTRY STV_DEFAULT"
_Z27max_pooling_backward_kernelPfPKfPKii:
.text._Z27max_pooling_backward_kernelPfPKfPKii:
[----:B------:R-:W-:Y:S01]  /*0000*/  LDC R1, c[0x0][0x37c] ;  /* 0x0000df00ff017b82 */ /* 0x000fe20000000800 */
[----:B------:R-:W0:Y:S07]  /*0010*/  S2R R0, SR_TID.X ;  /* 0x0000000000007919 */ /* 0x000e2e0000002100 */
[----:B------:R-:W0:Y:S01]  /*0020*/  S2UR UR4, SR_CTAID.X ;  /* 0x00000000000479c3 */ /* 0x000e220000002500 */
[----:B------:R-:W1:Y:S07]  /*0030*/  LDCU UR5, c[0x0][0x398] ;  /* 0x00007300ff0577ac */ /* 0x000e6e0008000800 */
[----:B------:R-:W0:Y:S02]  /*0040*/  LDC R7, c[0x0][0x360] ;  /* 0x0000d800ff077b82 */ /* 0x000e240000000800 */
[----:B0-----:R-:W-:-:S05]  /*0050*/  IMAD R7, R7, UR4, R0 ;  /* 0x0000000407077c24 */ /* 0x001fca000f8e0200 */
[----:B-1----:R-:W-:-:S13]  /*0060*/  ISETP.GE.AND P0, PT, R7, UR5, PT ;  /* 0x0000000507007c0c */ /* 0x002fda000bf06270 */
[----:B------:R-:W-:Y:S05]  /*0070*/  @P0 EXIT ;  /* 0x000000000000094d */ /* 0x000fea0003800000 */
[----:B------:R-:W0:Y:S01]  /*0080*/  LDC.64 R2, c[0x0][0x390] ;  /* 0x0000e400ff027b82 */ /* 0x000e220000000a00 */
[----:B------:R-:W1:Y:S01]  /*0090*/  LDCU.64 UR4, c[0x0][0x358] ;  /* 0x00006b00ff0477ac */ /* 0x000e620008000a00 */
[----:B0-----:R-:W-:-:S05]  /*00a0*/  IMAD.WIDE R2, R7, 0x4, R2 ;  /* 0x0000000407027825 */ /* 0x001fca00078e0202 */
[----:B-1----:R-:W2:Y:S02]  /*00b0*/  LDG.E R9, desc[UR4][R2.64] ;  /* 0x0000000402097981 */ /* 0x002ea4000c1e1900 */
[----:B--2---:R-:W-:-:S13]  /*00c0*/  ISETP.NE.AND P0, PT, R9, -0x1, PT ;  /* 0xffffffff0900780c */ /* 0x004fda0003f05270 */
[----:B------:R-:W-:Y:S05]  /*00d0*/  @!P0 EXIT ;  /* 0x000000000000894d */ /* 0x000fea0003800000 */
[----:B------:R-:W0:Y:S08]  /*00e0*/  LDC.64 R4, c[0x0][0x388] ;  /* 0x0000e200ff047b82 */ /* 0x000e300000000a00 */
[----:B------:R-:W1:Y:S01]  /*00f0*/  LDC.64 R2, c[0x0][0x380] ;  /* 0x0000e000ff027b82 */ /* 0x000e620000000a00 */
[----:B0-----:R-:W-:-:S06]  /*0100*/  IMAD.WIDE R4, R7, 0x4, R4 ;  /* 0x0000000407047825 */ /* 0x001fcc00078e0204 */
[----:B------:R-:W2:Y:S01]  /*0110*/  LDG.E R5, desc[UR4][R4.64] ;  /* 0x0000000404057981 */ /* 0x000ea2000c1e1900 */
[----:B-1----:R-:W-:-:S05]  /*0120*/  IMAD.WIDE R2, R9, 0x4, R2 ;  /* 0x0000000409027825 */ /* 0x002fca00078e0202 */
[----:B--2---:R-:W-:Y:S01]  /*0130*/  REDG.E.ADD.F32.FTZ.RN.STRONG.GPU desc[UR4][R2.64], R5 ;  /* 0x00000005020079a6 */ /* 0x004fe2000c12f304 */
[----:B------:R-:W-:Y:S05]  /*0140*/  EXIT ;  /* 0x000000000000794d */ /* 0x000fea0003800000 */
.L_x_0:
[----:B------:R-:W-:-:S00]  /*0150*/  BRA `(.L_x_0) ;  /* 0xfffffffc00fc7947 */ /* 0x000fc0000383ffff */
[----:B------:R-:W-:-:S00]  /*0160*/  NOP ;  /* 0x0000000000007918 */ /* 0x000fc00000000000 */
        /* <DEDUP_REMOVED lines=9> */
.L_x_15:


//--------------------- .text._Z26max_pooling_forward_kernelPKfPfPiiiiiiii --------------------------
	.section	.text._Z26max_pooling_forward_kernelPKfPfPiiiiiiii,"ax",@progbits
	.align	128
        .global         _Z26max_pooling_forward_kernelPKfPfPiiiiiiii
        .type           _Z26max_pooling_forward_kernelPKfPfPiiiiiiii,@function
        .size           _Z26max_pooling_forward_kernelPKfPfPiiiiiiii,(.L_x_16 - _Z26max_pooling_forward_kernelPKfPfPiiiiiiii)
        .other          _Z26max_pooling_forward_kernelPKfPfPiiiiiiii,@"STO_CUDA_ENTRY STV_DEFAULT"
_Z26max_pooling_forward_kernelPKfPfPiiiiiiii:
.text._Z26max_pooling_forward_kernelPKfPfPiiiiiiii:
[----:B------:R-:W-:Y:S08]  /*0000*/  LDC R1, c[0x0][0x37c] ;  /* 0x0000df00ff017b82 */ /* 0x000ff00000000800 */
[----:B------:R-:W0:Y:S01]  /*0010*/  LDC.64 R8, c[0x0][0x3a8] ;  /* 0x0000ea00ff087b82 */ /* 0x000e220000000a00 */
[----:B------:R-:W1:Y:S01]  /*0020*/  LDCU UR6, c[0x0][0x3a0] ;  /* 0x00007400ff0677ac */ /* 0x000e620008000800 */
[----:B------:R-:W2:Y:S06]  /*0030*/  S2R R13, SR_TID.X ;  /* 0x00000000000d7919 */ /* 0x000eac0000002100 */
[----:B------:R-:W3:Y:S08]  /*0040*/  LDC R14, c[0x0][0x3b0] ;  /* 0x0000ec00ff0e7b82 */ /* 0x000ef00000000800 */
[----:B------:R-:W4:Y:S01]  /*0050*/  LDC R15, c[0x0][0x3a4] ;  /* 0x0000e900ff0f7b82 */ /* 0x000f220000000800 */
[----:B0-----:R-:W-:-:S07]  /*0060*/  IABS R0, R9 ;  /* 0x0000000900007213 */ /* 0x001fce0000000000 */
[----:B------:R-:W2:Y:S01]  /*0070*/  S2UR UR4, SR_CTAID.X ;  /* 0x00000000000479c3 */ /* 0x000ea20000002500 */
[----:B-1----:R-:W-:Y:S01]  /*0080*/  IADD3 R5, PT, PT, -R8, UR6, RZ ;  /* 0x0000000608057c10 */ /* 0x002fe2000fffe1ff */
[----:B------:R-:W0:Y:S04]  /*0090*/  I2F.RP R6, R0 ;  /* 0x0000000000067306 */ /* 0x000e280000209400 */
[C---:B---3--:R-:W-:Y:S02]  /*00a0*/  IMAD R4, R14.reuse, 0x2, R5 ;  /* 0x000000020e047824 */ /* 0x048fe400078e0205 */
[----:B------:R-:W2:Y:S01]  /*00b0*/  LDC R16, c[0x0][0x360] ;  /* 0x0000d800ff107b82 */ /* 0x000ea20000000800 */
[----:B----4-:R-:W-:Y:S01]  /*00c0*/  IMAD.IADD R7, R15, 0x1, -R8 ;  /* 0x000000010f077824 */ /* 0x010fe200078e0a08 */
[----:B0-----:R-:W0:Y:S03]  /*00d0*/  MUFU.RCP R6, R6 ;  /* 0x0000000600067308 */ /* 0x001e260000001000 */
[----:B------:R-:W-:-:S02]  /*00e0*/  IMAD R10, R14, 0x2, R7 ;  /* 0x000000020e0a7824 */ /* 0x000fc400078e0207 */
[----:B--2---:R-:W-:Y:S02]  /*00f0*/  IMAD R16, R16, UR4, R13 ;  /* 0x0000000410107c24 */ /* 0x004fe4000f8e020d */
[----:B0-----:R-:W-:Y:S01]  /*0100*/  VIADD R2, R6, 0xffffffe ;  /* 0x0ffffffe06027836 */ /* 0x001fe20000000000 */
[----:B------:R-:W-:Y:S02]  /*0110*/  IABS R6, R4 ;  /* 0x0000000400067213 */ /* 0x000fe40000000000 */
[----:B------:R-:W-:Y:S01]  /*0120*/  LOP3.LUT R4, R4, R9, RZ, 0x3c, !PT ;  /* 0x0000000904047212 */ /* 0x000fe200078e3cff */
[----:B------:R0:W1:Y:S03]  /*0130*/  F2I.FTZ.U32.TRUNC.NTZ R3, R2 ;  /* 0x0000000200037305 */ /* 0x000066000021f000 */
[----:B------:R-:W-:Y:S01]  /*0140*/  ISETP.GE.AND P3, PT, R4, RZ, PT ;  /* 0x000000ff0400720c */ /* 0x000fe20003f66270 */
[----:B0-----:R-:W-:-:S02]  /*0150*/  IMAD.MOV.U32 R2, RZ, RZ, RZ ;  /* 0x000000ffff027224 */ /* 0x001fc400078e00ff */
[----:B-1----:R-:W-:-:S04]  /*0160*/  IMAD.MOV R11, RZ, RZ, -R3 ;  /* 0x000000ffff0b7224 */ /* 0x002fc800078e0a03 */
[----:B------:R-:W-:Y:S01]  /*0170*/  IMAD R5, R11, R0, RZ ;  /* 0x000000000b057224 */ /* 0x000fe200078e02ff */
[----:B------:R-:W-:Y:S02]  /*0180*/  IABS R11, R10 ;  /* 0x0000000a000b7213 */ /* 0x000fe40000000000 */
[----:B------:R-:W-:Y:S01]  /*0190*/  LOP3.LUT R10, R10, R9, RZ, 0x3c, !PT ;  /* 0x000000090a0a7212 */ /* 0x000fe200078e3cff */
[----:B------:R-:W-:-:S04]  /*01a0*/  IMAD.HI.U32 R2, R3, R5, R2 ;  /* 0x0000000503027227 */ /* 0x000fc800078e0002 */
[----:B------:R-:W-:-:S04]  /*01b0*/  IMAD.MOV.U32 R5, RZ, RZ, R6 ;  /* 0x000000ffff057224 */ /* 0x000fc800078e0006 */
[----:B------:R-:W-:-:S04]  /*01c0*/  IMAD.HI.U32 R3, R2, R5, RZ ;  /* 0x0000000502037227 */ /* 0x000fc800078e00ff */
[----:B------:R-:W-:-:S04]  /*01d0*/  IMAD.HI.U32 R2, R2, R11, RZ ;  /* 0x0000000b02027227 */ /* 0x000fc800078e00ff */
[----:B------:R-:W-:Y:S02]  /*01e0*/  IMAD.MOV R6, RZ, RZ, -R3 ;  /* 0x000000ffff067224 */ /* 0x000fe400078e0a03 */
[----:B------:R-:W-:Y:S02]  /*01f0*/  IMAD.MOV R7, RZ, RZ, -R2 ;  /* 0x000000ffff077224 */ /* 0x000fe400078e0a02 */
[C---:B------:R-:W-:Y:S02]  /*0200*/  IMAD R5, R0.reuse, R6, R5 ;  /* 0x0000000600057224 */ /* 0x040fe400078e0205 */
[C---:B------:R-:W-:Y:S02]  /*0210*/  IMAD R11, R0.reuse, R7, R11 ;  /* 0x00000007000b7224 */ /* 0x040fe400078e020b */
[----:B------:R-:W0:Y:S01]  /*0220*/  LDC.64 R6, c[0x0][0x398] ;  /* 0x0000e600ff067b82 */ /* 0x000e220000000a00 */
[C---:B------:R-:W-:Y:S02]  /*0230*/  ISETP.GT.U32.AND P2, PT, R0.reuse, R5, PT ;  /* 0x000000050000720c */ /* 0x040fe40003f44070 */
[----:B------:R-:W-:-:S11]  /*0240*/  ISETP.GT.U32.AND P4, PT, R0, R11, PT ;  /* 0x0000000b0000720c */ /* 0x000fd60003f84070 */
[--C-:B------:R-:W-:Y:S02]  /*0250*/  @!P2 IMAD.IADD R5, R5, 0x1, -R0.reuse ;  /* 0x000000010505a824 */ /* 0x100fe400078e0a00 */
[----:B------:R-:W-:Y:S02]  /*0260*/  @!P4 IMAD.IADD R11, R11, 0x1, -R0 ;  /* 0x000000010b0bc824 */ /* 0x000fe400078e0a00 */
[----:B------:R-:W-:Y:S01]  /*0270*/  @!P2 VIADD R3, R3, 0x1 ;  /* 0x000000010303a836 */ /* 0x000fe20000000000 */
[-C--:B------:R-:W-:Y:S01]  /*0280*/  ISETP.GE.U32.AND P0, PT, R5, R0.reuse, PT ;  /* 0x000000000500720c */ /* 0x080fe20003f06070 */
[----:B------:R-:W-:Y:S01]  /*0290*/  @!P4 VIADD R2, R2, 0x1 ;  /* 0x000000010202c836 */ /* 0x000fe20000000000 */
[----:B------:R-:W-:Y:S02]  /*02a0*/  ISETP.GE.U32.AND P1, PT, R11, R0, PT ;  /* 0x000000000b00720c */ /* 0x000fe40003f26070 */
[----:B------:R-:W-:Y:S01]  /*02b0*/  ISETP.GE.AND P2, PT, R10, RZ, PT ;  /* 0x000000ff0a00720c */ /* 0x000fe20003f46270 */
[----:B0-----:R-:W-:Y:S01]  /*02c0*/  IMAD R6, R7, R6, RZ ;  /* 0x0000000607067224 */ /* 0x001fe200078e02ff */
[----:B------:R-:W-:-:S07]  /*02d0*/  LOP3.LUT R0, RZ, R9, RZ, 0x33, !PT ;  /* 0x00000009ff007212 */ /* 0x000fce00078e33ff */
[----:B------:R-:W-:Y:S01]  /*02e0*/  @P0 VIADD R3, R3, 0x1 ;  /* 0x0000000103030836 */ /* 0x000fe20000000000 */
[----:B------:R-:W-:Y:S01]  /*02f0*/  ISETP.NE.AND P0, PT, R9, RZ, PT ;  /* 0x000000ff0900720c */ /* 0x000fe20003f05270 */
[----:B------:R-:W-:-:S03]  /*0300*/  @P1 VIADD R2, R2, 0x1 ;  /* 0x0000000102021836 */ /* 0x000fc60000000000 */
[----:B------:R-:W-:Y:S01]  /*0310*/  @!P3 IADD3 R3, PT, PT, -R3, RZ, RZ ;  /* 0x000000ff0303b210 */ /* 0x000fe20007ffe1ff */
[----:B------:R-:W-:-:S03]  /*0320*/  @!P2 IMAD.MOV R2, RZ, RZ, -R2 ;  /* 0x000000ffff02a224 */ /* 0x000fc600078e0a02 */
[C---:B------:R-:W-:Y:S02]  /*0330*/  SEL R5, R0.reuse, R3, !P0 ;  /* 0x0000000300057207 */ /* 0x040fe40004000000 */
[----:B------:R-:W-:-:S03]  /*0340*/  SEL R2, R0, R2, !P0 ;  /* 0x0000000200027207 */ /* 0x000fc60004000000 */
[----:B------:R-:W-:-:S04]  /*0350*/  IMAD R3, R5, R6, R6 ;  /* 0x0000000605037224 */ /* 0x000fc800078e0206 */
[----:B------:R-:W-:-:S05]  /*0360*/  IMAD R3, R2, R3, R3 ;  /* 0x0000000302037224 */ /* 0x000fca00078e0203 */
[----:B------:R-:W-:-:S13]  /*0370*/  ISETP.GE.AND P0, PT, R16, R3, PT ;  /* 0x000000031000720c */ /* 0x000fda0003f06270 */
[----:B------:R-:W-:Y:S05]  /*0380*/  @P0 EXIT ;  /* 0x000000000000094d */ /* 0x000fea0003800000 */
[----:B------:R-:W-:Y:S01]  /*0390*/  VIADD R0, R5, 0x1 ;  /* 0x0000000105007836 */ /* 0x000fe20000000000 */
[----:B------:R-:W-:Y:S01]  /*03a0*/  IABS R17, R7 ;  /* 0x0000000700117213 */ /* 0x000fe20000000000 */
[----:B------:R-:W-:Y:S01]  /*03b0*/  VIADD R3, R2, 0x1 ;  /* 0x0000000102037836 */ /* 0x000fe20000000000 */
[----:B------:R-:W0:Y:S01]  /*03c0*/  LDCU.64 UR4, c[0x0][0x358] ;  /* 0x00006b00ff0477ac */ /* 0x000e220008000a00 */
[----:B------:R-:W-:Y:S01]  /*03d0*/  BSSY.RECONVERGENT B1, `(.L_x_1) ;  /* 0x0000148000017945 */ /* 0x000fe20003800200 */
[----:B------:R-:W-:Y:S01]  /*03e0*/  IABS R18, R0 ;  /* 0x0000000000127213 */ /* 0x000fe20000000000 */
[-C--:B------:R-:W-:Y:S01]  /*03f0*/  IMAD R2, R0, R3.reuse, RZ ;  /* 0x0000000300027224 */ /* 0x080fe200078e02ff */
[----:B------:R-:W-:Y:S01]  /*0400*/  IABS R13, R3 ;  /* 0x00000003000d7213 */ /* 0x000fe20000000000 */
[----:B------:R-:W-:Y:S01]  /*0410*/  I2F.RP R21, R17 ;  /* 0x0000001100157306 */ /* 0x000fe20000209400 */
[----:B------:R-:W-:Y:S02]  /*0420*/  ISETP.NE.AND P3, PT, R3, RZ, PT ;  /* 0x000000ff0300720c */ /* 0x000fe40003f65270 */
[----:B------:R-:W-:-:S02]  /*0430*/  IABS R12, R2 ;  /* 0x00000002000c7213 */ /* 0x000fc40000000000 */
[----:B------:R-:W-:-:S03]  /*0440*/  IABS R24, R2 ;  /* 0x0000000200187213 */ /* 0x000fc60000000000 */
[----:B------:R-:W1:Y:S02]  /*0450*/  I2F.RP R6, R13 ;  /* 0x0000000d00067306 */ /* 0x000e640000209400 */
[----:B------:R-:W-:-:S06]  /*0460*/  IMAD.MOV R25, RZ, RZ, -R24 ;  /* 0x000000ffff197224 */ /* 0x000fcc00078e0a18 */
[----:B------:R-:W2:Y:S08]  /*0470*/  I2F.RP R19, R12 ;  /* 0x0000000c00137306 */ /* 0x000eb00000209400 */
[----:B-1----:R-:W1:Y:S08]  /*0480*/  MUFU.RCP R6, R6 ;  /* 0x0000000600067308 */ /* 0x002e700000001000 */
[----:B--2---:R-:W2:Y:S08]  /*0490*/  MUFU.RCP R19, R19 ;  /* 0x0000001300137308 */ /* 0x004eb00000001000 */
[----:B------:R-:W-:Y:S01]  /*04a0*/  I2F.RP R10, R18 ;  /* 0x00000012000a7306 */ /* 0x000fe20000209400 */
[----:B-1----:R-:W-:-:S02]  /*04b0*/  VIADD R4, R6, 0xffffffe ;  /* 0x0ffffffe06047836 */ /* 0x002fc40000000000 */
[----:B------:R-:W-:-:S05]  /*04c0*/  IMAD R6, R2, R7, RZ ;  /* 0x0000000702067224 */ /* 0x000fca00078e02ff */
[----:B------:R1:W3:Y:S01]  /*04d0*/  F2I.FTZ.U32.TRUNC.NTZ R5, R4 ;  /* 0x0000000400057305 */ /* 0x0002e2000021f000 */
[----:B--2---:R-:W-:Y:S01]  /*04e0*/  VIADD R11, R19, 0xffffffe ;  /* 0x0ffffffe130b7836 */ /* 0x004fe20000000000 */
[----:B------:R-:W-:-:S06]  /*04f0*/  IABS R22, R6 ;  /* 0x0000000600167213 */ /* 0x000fcc0000000000 */
[----:B------:R-:W2:Y:S01]  /*0500*/  F2I.FTZ.U32.TRUNC.NTZ R11, R11 ;  /* 0x0000000b000b7305 */ /* 0x000ea2000021f000 */
[----:B-1----:R-:W-:Y:S02]  /*0510*/  IMAD.MOV.U32 R4, RZ, RZ, RZ ;  /* 0x000000ffff047224 */ /* 0x002fe400078e00ff */
[----:B---3--:R-:W-:-:S05]  /*0520*/  IMAD.MOV R20, RZ, RZ, -R5 ;  /* 0x000000ffff147224 */ /* 0x008fca00078e0a05 */
[----:B------:R-:W1:Y:S01]  /*0530*/  MUFU.RCP R21, R21 ;  /* 0x0000001500157308 */ /* 0x000e620000001000 */
[----:B------:R-:W-:Y:S01]  /*0540*/  IMAD R19, R20, R13, RZ ;  /* 0x0000000d14137224 */ /* 0x000fe200078e02ff */
[----:B------:R-:W-:Y:S01]  /*0550*/  IABS R20, R16 ;  /* 0x0000001000147213 */ /* 0x000fe20000000000 */
[----:B--2---:R-:W-:Y:S02]  /*0560*/  IMAD.MOV R23, RZ, RZ, -R11 ;  /* 0x000000ffff177224 */ /* 0x004fe400078e0a0b */
[----:B------:R-:W-:-:S03]  /*0570*/  IMAD.HI.U32 R5, R5, R19, R4 ;  /* 0x0000001305057227 */ /* 0x000fc600078e0004 */
[----:B------:R2:W3:Y:S01]  /*0580*/  MUFU.RCP R4, R10 ;  /* 0x0000000a00047308 */ /* 0x0004e20000001000 */
[----:B------:R-:W-:Y:S01]  /*0590*/  IMAD R19, R23, R12, RZ ;  /* 0x0000000c17137224 */ /* 0x000fe200078e02ff */
[----:B------:R-:W-:Y:S01]  /*05a0*/  IABS R23, R3 ;  /* 0x0000000300177213 */ /* 0x000fe20000000000 */
[----:B-1----:R-:W-:Y:S02]  /*05b0*/  VIADD R24, R21, 0xffffffe ;  /* 0x0ffffffe15187836 */ /* 0x002fe40000000000 */
[----:B--2---:R-:W-:-:S04]  /*05c0*/  IMAD.MOV.U32 R10, RZ, RZ, RZ ;  /* 0x000000ffff0a7224 */ /* 0x004fc800078e00ff */
[----:B------:R-:W-:-:S04]  /*05d0*/  IMAD.HI.U32 R11, R11, R19, R10 ;  /* 0x000000130b0b7227 */ /* 0x000fc800078e000a */
[----:B------:R-:W-:Y:S01]  /*05e0*/  IMAD.MOV.U32 R19, RZ, RZ, R22 ;  /* 0x000000ffff137224 */ /* 0x000fe200078e0016 */
[----:B---3--:R-:W-:Y:S01]  /*05f0*/  IADD3 R4, PT, PT, R4, 0xffffffe, RZ ;  /* 0x0ffffffe04047810 */ /* 0x008fe20007ffe0ff */
[----:B------:R-:W-:Y:S02]  /*0600*/  IMAD.MOV R10, RZ, RZ, -R23 ;  /* 0x000000ffff0a7224 */ /* 0x000fe400078e0a17 */
[----:B------:R-:W1:Y:S01]  /*0610*/  I2F.RP R22, R19 ;  /* 0x0000001300167306 */ /* 0x000e620000209400 */
[----:B------:R-:W-:-:S04]  /*0620*/  IMAD.HI.U32 R23, R5, R20, RZ ;  /* 0x0000001405177227 */ /* 0x000fc800078e00ff */
[--C-:B------:R-:W-:Y:S02]  /*0630*/  IMAD R10, R23, R10, R20.reuse ;  /* 0x0000000a170a7224 */ /* 0x100fe400078e0214 */
[----:B------:R-:W-:Y:S01]  /*0640*/  IMAD.HI.U32 R21, R11, R20, RZ ;  /* 0x000000140b157227 */ /* 0x000fe200078e00ff */
[----:B------:R-:W2:Y:S01]  /*0650*/  F2I.FTZ.U32.TRUNC.NTZ R5, R24 ;  /* 0x0000001800057305 */ /* 0x000ea2000021f000 */
[----:B------:R-:W-:Y:S02]  /*0660*/  LOP3.LUT R11, R16, R3, RZ, 0x3c, !PT ;  /* 0x00000003100b7212 */ /* 0x000fe400078e3cff */
[----:B------:R-:W-:Y:S01]  /*0670*/  ISETP.GT.U32.AND P5, PT, R13, R10, PT ;  /* 0x0000000a0d00720c */ /* 0x000fe20003fa4070 */
[----:B------:R-:W-:Y:S01]  /*0680*/  IMAD R25, R21, R25, R20 ;  /* 0x0000001915197224 */ /* 0x000fe200078e0214 */
[----:B------:R-:W-:-:S03]  /*0690*/  ISETP.GE.AND P0, PT, R11, RZ, PT ;  /* 0x000000ff0b00720c */ /* 0x000fc60003f06270 */
[----:B-1----:R-:W1:Y:S01]  /*06a0*/  MUFU.RCP R22, R22 ;  /* 0x0000001600167308 */ /* 0x002e620000001000 */
[----:B------:R-:W-:Y:S01]  /*06b0*/  ISETP.GT.U32.AND P6, PT, R12, R25, PT ;  /* 0x000000190c00720c */ /* 0x000fe20003fc4070 */
[----:B--2---:R-:W-:-:S06]  /*06c0*/  IMAD.MOV R24, RZ, RZ, -R5 ;  /* 0x000000ffff187224 */ /* 0x004fcc00078e0a05 */
[----:B------:R2:W3:Y:S01]  /*06d0*/  F2I.FTZ.U32.TRUNC.NTZ R11, R4 ;  /* 0x00000004000b7305 */ /* 0x0004e2000021f000 */
[----:B------:R-:W-:Y:S02]  /*06e0*/  @!P5 IMAD.IADD R10, R10, 0x1, -R13 ;  /* 0x000000010a0ad824 */ /* 0x000fe400078e0a0d */
[----:B------:R-:W-:-:S03]  /*06f0*/  @!P5 VIADD R23, R23, 0x1 ;  /* 0x000000011717d836 */ /* 0x000fc60000000000 */
[----:B------:R-:W-:Y:S01]  /*0700*/  ISETP.GE.U32.AND P4, PT, R10, R13, PT ;  /* 0x0000000d0a00720c */ /* 0x000fe20003f86070 */
[----:B------:R-:W-:Y:S01]  /*0710*/  @!P6 IMAD.IADD R25, R25, 0x1, -R12 ;  /* 0x000000011919e824 */ /* 0x000fe200078e0a0c */
[----:B------:R-:W-:Y:S01]  /*0720*/  LOP3.LUT R10, R16, R2, RZ, 0x3c, !PT ;  /* 0x00000002100a7212 */ /* 0x000fe200078e3cff */
[----:B-1----:R-:W-:Y:S02]  /*0730*/  VIADD R22, R22, 0xffffffe ;  /* 0x0ffffffe16167836 */ /* 0x002fe40000000000 */
[----:B--2---:R-:W-:Y:S01]  /*0740*/  IMAD.MOV.U32 R4, RZ, RZ, RZ ;  /* 0x000000ffff047224 */ /* 0x004fe200078e00ff */
[----:B------:R-:W-:Y:S01]  /*0750*/  ISETP.GE.U32.AND P1, PT, R25, R12, PT ;  /* 0x0000000c1900720c */ /* 0x000fe20003f26070 */
[----:B------:R-:W1:Y:S01]  /*0760*/  F2I.FTZ.U32.TRUNC.NTZ R13, R22 ;  /* 0x00000016000d7305 */ /* 0x000e62000021f000 */
[----:B------:R-:W-:Y:S01]  /*0770*/  IMAD R25, R24, R17, RZ ;  /* 0x0000001118197224 */ /* 0x000fe200078e02ff */
[----:B------:R-:W-:Y:S01]  /*0780*/  ISETP.GE.AND P2, PT, R10, RZ, PT ;  /* 0x000000ff0a00720c */ /* 0x000fe20003f46270 */
[----:B------:R-:W-:-:S02]  /*0790*/  IMAD.MOV.U32 R10, RZ, RZ, RZ ;  /* 0x000000ffff0a7224 */ /* 0x000fc400078e00ff */
[----:B------:R-:W-:Y:S01]  /*07a0*/  IMAD.HI.U32 R4, R5, R25, R4 ;  /* 0x0000001905047227 */ /* 0x000fe200078e0004 */
[----:B------:R-:W-:-:S03]  /*07b0*/  IABS R5, R0 ;  /* 0x0000000000057213 */ /* 0x000fc60000000000 */
[----:B---3--:R-:W-:Y:S02]  /*07c0*/  IMAD.MOV R25, RZ, RZ, -R11 ;  /* 0x000000ffff197224 */ /* 0x008fe400078e0a0b */
[----:B------:R-:W-:Y:S01]  /*07d0*/  @P4 VIADD R23, R23, 0x1 ;  /* 0x0000000117174836 */ /* 0x000fe20000000000 */
[----:B------:R-:W-:Y:S01]  /*07e0*/  ISETP.NE.AND P4, PT, R2, RZ, PT ;  /* 0x000000ff0200720c */ /* 0x000fe20003f85270 */
[----:B------:R-:W-:Y:S02]  /*07f0*/  IMAD R25, R25, R18, RZ ;  /* 0x0000001219197224 */ /* 0x000fe400078e02ff */
[----:B------:R-:W-:Y:S01]  /*0800*/  @!P6 VIADD R21, R21, 0x1 ;  /* 0x000000011515e836 */ /* 0x000fe20000000000 */
[----:B------:R-:W-:Y:S01]  /*0810*/  ISETP.NE.AND P6, PT, R6, RZ, PT ;  /* 0x000000ff0600720c */ /* 0x000fe20003fc5270 */
[----:B-1----:R-:W-:Y:S02]  /*0820*/  IMAD.MOV R12, RZ, RZ, -R13 ;  /* 0x000000ffff0c7224 */ /* 0x002fe400078e0a0d */
[----:B------:R-:W-:Y:S01]  /*0830*/  @!P0 IMAD.MOV R23, RZ, RZ, -R23 ;  /* 0x000000ffff178224 */ /* 0x000fe200078e0a17 */
[----:B------:R-:W-:Y:S01]  /*0840*/  @!P3 LOP3.LUT R23, RZ, R3, RZ, 0x33, !PT ;  /* 0x00000003ff17b212 */ /* 0x000fe200078e33ff */
[----:B------:R-:W-:Y:S01]  /*0850*/  IMAD.HI.U32 R10, R11, R25, R10 ;  /* 0x000000190b0a7227 */ /* 0x000fe200078e000a */
[----:B------:R-:W-:-:S03]  /*0860*/  ISETP.NE.AND P3, PT, R0, RZ, PT ;  /* 0x000000ff0000720c */ /* 0x000fc60003f65270 */
[----:B------:R-:W-:Y:S02]  /*0870*/  @P1 VIADD R21, R21, 0x1 ;  /* 0x0000000115151836 */ /* 0x000fe40000000000 */
[----:B------:R-:W-:Y:S01]  /*0880*/  IMAD.MOV R22, RZ, RZ, -R5 ;  /* 0x000000ffff167224 */ /* 0x000fe200078e0a05 */
[----:B------:R-:W-:Y:S01]  /*0890*/  IABS R5, R23 ;  /* 0x0000001700057213 */ /* 0x000fe20000000000 */
[----:B------:R-:W-:Y:S01]  /*08a0*/  IMAD R11, R12, R19, RZ ;  /* 0x000000130c0b7224 */ /* 0x000fe200078e02ff */
[----:B------:R-:W-:Y:S01]  /*08b0*/  @!P2 IADD3 R21, PT, PT, -R21, RZ, RZ ;  /* 0x000000ff1515a210 */ /* 0x000fe20007ffe1ff */
[----:B------:R-:W-:Y:S01]  /*08c0*/  IMAD.MOV.U32 R12, RZ, RZ, RZ ;  /* 0x000000ffff0c7224 */ /* 0x000fe200078e00ff */
[----:B------:R-:W-:Y:S01]  /*08d0*/  @!P4 LOP3.LUT R21, RZ, R2, RZ, 0x33, !PT ;  /* 0x00000002ff15c212 */ /* 0x000fe200078e33ff */
[----:B------:R-:W-:-:S03]  /*08e0*/  IMAD.HI.U32 R10, R10, R5, RZ ;  /* 0x000000050a0a7227 */ /* 0x000fc600078e00ff */
[----:B------:R-:W-:Y:S01]  /*08f0*/  IABS R2, R21 ;  /* 0x0000001500027213 */ /* 0x000fe20000000000 */
[----:B------:R-:W-:Y:S01]  /*0900*/  IMAD.HI.U32 R13, R13, R11, R12 ;  /* 0x0000000b0d0d7227 */ /* 0x000fe200078e000c */
[----:B------:R-:W-:-:S03]  /*0910*/  IABS R12, R6 ;  /* 0x00000006000c7213 */ /* 0x000fc60000000000 */
[----:B------:R-:W-:Y:S02]  /*0920*/  IMAD.MOV.U32 R11, RZ, RZ, R22 ;  /* 0x000000ffff0b7224 */ /* 0x000fe400078e0016 */
[----:B------:R-:W-:Y:S02]  /*0930*/  IMAD.MOV R12, RZ, RZ, -R12 ;  /* 0x000000ffff0c7224 */ /* 0x000fe400078e0a0c */
[----:B------:R-:W-:Y:S02]  /*0940*/  IMAD R5, R10, R11, R5 ;  /* 0x0000000b0a057224 */ /* 0x000fe400078e0205 */
[----:B------:R-:W-:-:S03]  /*0950*/  IMAD.HI.U32 R4, R4, R2, RZ ;  /* 0x0000000204047227 */ /* 0x000fc600078e00ff */
[----:B------:R-:W-:Y:S01]  /*0960*/  ISETP.GT.U32.AND P0, PT, R18, R5, PT ;  /* 0x000000051200720c */ /* 0x000fe20003f04070 */
[----:B------:R-:W-:Y:S02]  /*0970*/  IMAD.MOV.U32 R10, RZ, RZ, R12 ;  /* 0x000000ffff0a7224 */ /* 0x000fe400078e000c */
[----:B------:R-:W-:-:S04]  /*0980*/  IMAD.HI.U32 R13, R13, R20, RZ ;  /* 0x000000140d0d7227 */ /* 0x000fc800078e00ff */
[----:B------:R-:W-:Y:S02]  /*0990*/  IMAD.MOV R4, RZ, RZ, -R4 ;  /* 0x000000ffff047224 */ /* 0x000fe400078e0a04 */
[----:B------:R-:W-:Y:S02]  /*09a0*/  IMAD R20, R13, R10, R20 ;  /* 0x0000000a0d147224 */ /* 0x000fe400078e0214 */
[----:B------:R-:W-:Y:S01]  /*09b0*/  IMAD R4, R17, R4, R2 ;  /* 0x0000000411047224 */ /* 0x000fe200078e0202 */
[----:B------:R-:W-:Y:S01]  /*09c0*/  LOP3.LUT R2, R16, R6, RZ, 0x3c, !PT ;  /* 0x0000000610027212 */ /* 0x000fe200078e3cff */
[----:B------:R-:W-:Y:S01]  /*09d0*/  @!P0 IMAD.IADD R5, R5, 0x1, -R18 ;  /* 0x0000000105058824 */ /* 0x000fe200078e0a12 */
[----:B------:R-:W-:Y:S02]  /*09e0*/  ISETP.GT.U32.AND P5, PT, R19, R20, PT ;  /* 0x000000141300720c */ /* 0x000fe40003fa4070 */
[----:B------:R-:W-:Y:S02]  /*09f0*/  ISETP.GT.U32.AND P1, PT, R17, R4, PT ;  /* 0x000000041100720c */ /* 0x000fe40003f24070 */
[----:B------:R-:W-:-:S09]  /*0a00*/  ISETP.GT.U32.AND P4, PT, R18, R5, PT ;  /* 0x000000051200720c */ /* 0x000fd20003f84070 */
[----:B------:R-:W-:Y:S02]  /*0a10*/  @!P5 IMAD.IADD R20, R20, 0x1, -R19 ;  /* 0x000000011414d824 */ /* 0x000fe400078e0a13 */
[----:B------:R-:W-:Y:S01]  /*0a20*/  @!P1 IMAD.IADD R4, R4, 0x1, -R17 ;  /* 0x0000000104049824 */ /* 0x000fe200078e0a11 */
[----:B------:R-:W-:Y:S01]  /*0a30*/  ISETP.GE.AND P1, PT, R23, RZ, PT ;  /* 0x000000ff1700720c */ /* 0x000fe20003f26270 */
[----:B------:R-:W-:Y:S01]  /*0a40*/  @!P4 IMAD.IADD R5, R5, 0x1, -R18 ;  /* 0x000000010505c824 */ /* 0x000fe200078e0a12 */
[----:B------:R-:W-:Y:S01]  /*0a50*/  ISETP.GE.U32.AND P0, PT, R20, R19, PT ;  /* 0x000000131400720c */ /* 0x000fe20003f06070 */
[----:B------:R-:W-:Y:S01]  /*0a60*/  @!P5 VIADD R13, R13, 0x1 ;  /* 0x000000010d0dd836 */ /* 0x000fe20000000000 */
[----:B------:R-:W-:Y:S01]  /*0a70*/  ISETP.GT.U32.AND P2, PT, R17, R4, PT ;  /* 0x000000041100720c */ /* 0x000fe20003f44070 */
[----:B------:R-:W-:Y:S01]  /*0a80*/  IMAD.MOV R23, RZ, RZ, -R23 ;  /* 0x000000ffff177224 */ /* 0x000fe200078e0a17 */
[----:B------:R-:W-:Y:S01]  /*0a90*/  ISETP.GE.AND P4, PT, R2, RZ, PT ;  /* 0x000000ff0200720c */ /* 0x000fe20003f86270 */
[----:B------:R-:W-:Y:S01]  /*0aa0*/  IMAD.MOV.U32 R2, RZ, RZ, R5 ;  /* 0x000000ffff027224 */ /* 0x000fe200078e0005 */
[----:B------:R-:W-:-:S05]  /*0ab0*/  ISETP.GE.AND P5, PT, R21, RZ, PT ;  /* 0x000000ff1500720c */ /* 0x000fca0003fa6270 */
[----:B------:R-:W-:Y:S02]  /*0ac0*/  @!P1 IADD3 R2, PT, PT, -R2, RZ, RZ ;  /* 0x000000ff02029210 */ /* 0x000fe40007ffe1ff */
[----:B------:R-:W-:Y:S01]  /*0ad0*/  @P0 VIADD R13, R13, 0x1 ;  /* 0x000000010d0d0836 */ /* 0x000fe20000000000 */
[----:B------:R-:W-:Y:S01]  /*0ae0*/  ISETP.NE.AND P0, PT, R7, RZ, PT ;  /* 0x000000ff0700720c */ /* 0x000fe20003f05270 */
[----:B------:R-:W-:Y:S01]  /*0af0*/  @!P2 IMAD.IADD R4, R4, 0x1, -R17 ;  /* 0x000000010404a824 */ /* 0x000fe200078e0a11 */
[----:B------:R-:W-:Y:S01]  /*0b00*/  @!P3 LOP3.LUT R2, RZ, R0, RZ, 0x33, !PT ;  /* 0x00000000ff02b212 */ /* 0x000fe200078e33ff */
[----:B------:R-:W-:Y:S01]  /*0b10*/  @!P4 IMAD.MOV R13, RZ, RZ, -R13 ;  /* 0x000000ffff0dc224 */ /* 0x000fe200078e0a0d */
[----:B------:R-:W-:Y:S01]  /*0b20*/  @!P6 LOP3.LUT R13, RZ, R6, RZ, 0x33, !PT ;  /* 0x00000006ff0de212 */ /* 0x000fe200078e33ff */
[----:B------:R-:W-:Y:S02]  /*0b30*/  IMAD.MOV.U32 R10, RZ, RZ, R4 ;  /* 0x000000ffff0a7224 */ /* 0x000fe400078e0004 */
[----:B------:R-:W-:-:S02]  /*0b40*/  IMAD R11, R2, R9, -R14 ;  /* 0x00000009020b7224 */ /* 0x000fc400078e0a0e */
[----:B------:R-:W-:Y:S02]  /*0b50*/  @!P5 IMAD.MOV R10, RZ, RZ, -R10 ;  /* 0x000000ffff0ad224 */ /* 0x000fe400078e0a0a */
[----:B------:R-:W-:Y:S01]  /*0b60*/  IMAD R4, R3, R23, R16 ;  /* 0x0000001703047224 */ /* 0x000fe200078e0210 */
[-C--:B------:R-:W-:Y:S01]  /*0b70*/  VIADDMNMX R5, R11, R8.reuse, UR6, PT ;  /* 0x000000060b057e46 */ /* 0x080fe2000b800108 */
[----:B------:R-:W-:Y:S01]  /*0b80*/  IMAD.MOV.U32 R17, RZ, RZ, -0x1 ;  /* 0xffffffffff117424 */ /* 0x000fe200078e00ff */
[----:B------:R-:W-:Y:S01]  /*0b90*/  VIMNMX R12, PT, PT, RZ, R11, !PT ;  /* 0x0000000bff0c7248 */ /* 0x000fe20007fe0100 */
[----:B------:R-:W-:Y:S01]  /*0ba0*/  IMAD R9, R4, R9, -R14 ;  /* 0x0000000904097224 */ /* 0x000fe200078e0a0e */
[----:B------:R-:W-:Y:S02]  /*0bb0*/  @!P0 LOP3.LUT R10, RZ, R7, RZ, 0x33, !PT ;  /* 0x00000007ff0a8212 */ /* 0x000fe400078e33ff */
[----:B------:R-:W-:Y:S02]  /*0bc0*/  ISETP.GE.AND P0, PT, R12, R5, PT ;  /* 0x000000050c00720c */ /* 0x000fe40003f06270 */
[----:B------:R-:W-:Y:S01]  /*0bd0*/  VIADDMNMX R6, R9, R8, R15, PT ;  /* 0x0000000809067246 */ /* 0x000fe2000380010f */
[----:B------:R-:W-:Y:S01]  /*0be0*/  IMAD R7, R13, R7, R10 ;  /* 0x000000070d077224 */ /* 0x000fe200078e020a */
[----:B------:R-:W-:Y:S01]  /*0bf0*/  VIMNMX R9, PT, PT, RZ, R9, !PT ;  /* 0x00000009ff097248 */ /* 0x000fe20007fe0100 */
[----:B------:R-:W-:-:S08]  /*0c00*/  IMAD.MOV.U32 R8, RZ, RZ, -0x800000 ;  /* 0xff800000ff087424 */ /* 0x000fd000078e00ff */
[----:B0-----:R-:W-:Y:S05]  /*0c10*/  @P0 BRA `(.L_x_2) ;  /* 0x0000000c000c0947 */ /* 0x001fea0003800000 */
[----:B------:R-:W-:Y:S02]  /*0c20*/  IMAD.IADD R10, R6, 0x1, -R9 ;  /* 0x00000001060a7824 */ /* 0x000fe400078e0a09 */
[----:B------:R-:W-:Y:S02]  /*0c30*/  IMAD.MOV.U32 R8, RZ, RZ, -0x800000 ;  /* 0xff800000ff087424 */ /* 0x000fe400078e00ff */
[----:B------:R-:W-:Y:S01]  /*0c40*/  IMAD.MOV.U32 R17, RZ, RZ, -0x1 ;  /* 0xffffffffff117424 */ /* 0x000fe200078e00ff */
[C---:B------:R-:W-:Y:S02]  /*0c50*/  LOP3.LUT R11, R10.reuse, 0xf, RZ, 0xc0, !PT ;  /* 0x0000000f0a0b7812 */ /* 0x040fe400078ec0ff */
[C---:B------:R-:W-:Y:S02]  /*0c60*/  LOP3.LUT R13, R10.reuse, 0x7, RZ, 0xc0, !PT ;  /* 0x000000070a0d7812 */ /* 0x040fe400078ec0ff */
[----:B------:R-:W-:-:S07]  /*0c70*/  LOP3.LUT R16, R10, 0x3, RZ, 0xc0, !PT ;  /* 0x000000030a107812 */ /* 0x000fce00078ec0ff */
.L_x_13:
[----:B------:R-:W-:Y:S01]  /*0c80*/  ISETP.GE.AND P0, PT, R9, R6, PT ;  /* 0x000000060900720c */ /* 0x000fe20003f06270 */
[----:B------:R-:W-:-:S12]  /*0c90*/  BSSY.RECONVERGENT B0, `(.L_x_3) ;  /* 0x00000b8000007945 */ /* 0x000fd80003800200 */
[----:B------:R-:W-:Y:S05]  /*0ca0*/  @P0 BRA `(.L_x_4) ;  /* 0x0000000800d80947 */ /* 0x000fea0003800000 */
[----:B------:R-:W0:Y:S01]  /*0cb0*/  LDCU UR6, c[0x0][0x3a0] ;  /* 0x00007400ff0677ac */ /* 0x000e220008000800 */
[----:B------:R-:W-:Y:S01]  /*0cc0*/  IMAD.IADD R14, R9, 0x1, -R6 ;  /* 0x00000001090e7824 */ /* 0x000fe200078e0a06 */
[----:B------:R-:W-:Y:S01]  /*0cd0*/  BSSY.RECONVERGENT B2, `(.L_x_5) ;  /* 0x0000054000027945 */ /* 0x000fe20003800200 */
[----:B------:R-:W-:-:S03]  /*0ce0*/  IMAD.MOV.U32 R19, RZ, RZ, R9 ;  /* 0x000000ffff137224 */ /* 0x000fc600078e0009 */
[----:B------:R-:W-:Y:S01]  /*0cf0*/  ISETP.GT.U32.AND P0, PT, R14, -0x10, PT ;  /* 0xfffffff00e00780c */ /* 0x000fe20003f04070 */
[----:B0-----:R-:W-:-:S12]  /*0d00*/  IMAD R18, R7, UR6, R12 ;  /* 0x0000000607127c24 */ /* 0x001fd8000f8e020c */
[----:B------:R-:W-:Y:S05]  /*0d10*/  @P0 BRA `(.L_x_6) ;  /* 0x00000004003c0947 */ /* 0x000fea0003800000 */
[----:B------:R-:W0:Y:S01]  /*0d20*/  LDCU UR6, c[0x0][0x3a4] ;  /* 0x00007480ff0677ac */ /* 0x000e220008000800 */
[----:B------:R-:W-:Y:S01]  /*0d30*/  LOP3.LUT R21, R10, 0xfffffff0, RZ, 0xc0, !PT ;  /* 0xfffffff00a157812 */ /* 0x000fe200078ec0ff */
[----:B------:R-:W-:Y:S01]  /*0d40*/  BSSY.RECONVERGENT B3, `(.L_x_7) ;  /* 0x000004b000037945 */ /* 0x000fe20003800200 */
[----:B------:R-:W-:-:S03]  /*0d50*/  IADD3 R19, PT, PT, R9, 0x7, RZ ;  /* 0x0000000709137810 */ /* 0x000fc60007ffe0ff */
[----:B------:R-:W-:Y:S02]  /*0d60*/  IMAD.MOV R21, RZ, RZ, -R21 ;  /* 0x000000ffff157224 */ /* 0x000fe400078e0a15 */
[----:B0-----:R-:W-:-:S07]  /*0d70*/  IMAD R20, R18, UR6, R9 ;  /* 0x0000000612147c24 */ /* 0x001fce000f8e0209 */
.L_x_8:
[----:B------:R-:W0:Y:S02]  /*0d80*/  LDC.64 R14, c[0x0][0x380] ;  /* 0x0000e000ff0e7b82 */ /* 0x000e240000000a00 */
[----:B0-----:R-:W-:-:S05]  /*0d90*/  IMAD.WIDE R14, R20, 0x4, R14 ;  /* 0x00000004140e7825 */ /* 0x001fca00078e020e */
[----:B------:R-:W2:Y:S04]  /*0da0*/  LDG.E R27, desc[UR4][R14.64] ;  /* 0x000000040e1b7981 */ /* 0x000ea8000c1e1900 */
[----:B------:R-:W3:Y:S04]  /*0db0*/  LDG.E R29, desc[UR4][R14.64+0x4] ;  /* 0x000004040e1d7981 */ /* 0x000ee8000c1e1900 */
[----:B------:R-:W4:Y:S04]  /*0dc0*/  LDG.E R25, desc[UR4][R14.64+0x8] ;  /* 0x000008040e197981 */ /* 0x000f28000c1e1900 */
[----:B------:R-:W5:Y:S04]  /*0dd0*/  LDG.E R22, desc[UR4][R14.64+0xc] ;  /* 0x00000c040e167981 */ /* 0x000f68000c1e1900 */
[----:B------:R-:W5:Y:S04]  /*0de0*/  LDG.E R23, desc[UR4][R14.64+0x10] ;  /* 0x000010040e177981 */ /* 0x000f68000c1e1900 */
[----:B------:R-:W5:Y:S04]  /*0df0*/  LDG.E R24, desc[UR4][R14.64+0x14] ;  /* 0x000014040e187981 */ /* 0x000f68000c1e1900 */
[----:B------:R-:W5:Y:S01]  /*0e00*/  LDG.E R26, desc[UR4][R14.64+0x18] ;  /* 0x000018040e1a7981 */ /* 0x000f62000c1e1900 */
[----:B--2---:R-:W-:-:S04]  /*0e10*/  FSETP.GT.AND P3, PT, R27, R8, PT ;  /* 0x000000081b00720b */ /* 0x004fc80003f64000 */
[----:B------:R-:W-:-:S04]  /*0e20*/  FSEL R8, R27, R8, P3 ;  /* 0x000000081b087208 */ /* 0x000fc80001800000 */
[----:B---3--:R-:W-:-:S04]  /*0e30*/  FSETP.GT.AND P4, PT, R29, R8, PT ;  /* 0x000000081d00720b */ /* 0x008fc80003f84000 */
[----:B------:R-:W-:-:S04]  /*0e40*/  FSEL R8, R29, R8, P4 ;  /* 0x000000081d087208 */ /* 0x000fc80002000000 */
[----:B----4-:R-:W-:-:S04]  /*0e50*/  FSETP.GT.AND P5, PT, R25, R8, PT ;  /* 0x000000081900720b */ /* 0x010fc80003fa4000 */
[----:B------:R-:W-:Y:S02]  /*0e60*/  FSEL R25, R25, R8, P5 ;  /* 0x0000000819197208 */ /* 0x000fe40002800000 */
[----:B------:R-:W2:Y:S02]  /*0e70*/  LDG.E R8, desc[UR4][R14.64+0x1c] ;  /* 0x00001c040e087981 */ /* 0x000ea4000c1e1900 */
[----:B-----5:R-:W-:-:S04]  /*0e80*/  FSETP.GT.AND P6, PT, R22, R25, PT ;  /* 0x000000191600720b */ /* 0x020fc80003fc4000 */
[----:B------:R-:W-:Y:S02]  /*0e90*/  FSEL R28, R22, R25, P6 ;  /* 0x00000019161c7208 */ /* 0x000fe40003000000 */
[----:B------:R-:W3:Y:S02]  /*0ea0*/  LDG.E R22, desc[UR4][R14.64+0x20] ;  /* 0x000020040e167981 */ /* 0x000ee4000c1e1900 */
[----:B------:R-:W-:-:S04]  /*0eb0*/  FSETP.GT.AND P0, PT, R23, R28, PT ;  /* 0x0000001c1700720b */ /* 0x000fc80003f04000 */
[----:B------:R-:W-:Y:S02]  /*0ec0*/  FSEL R25, R23, R28, P0 ;  /* 0x0000001c17197208 */ /* 0x000fe40000000000 */
[----:B------:R-:W4:Y:S02]  /*0ed0*/  LDG.E R23, desc[UR4][R14.64+0x24] ;  /* 0x000024040e177981 */ /* 0x000f24000c1e1900 */
[----:B------:R-:W-:-:S04]  /*0ee0*/  FSETP.GT.AND P1, PT, R24, R25, PT ;  /* 0x000000191800720b */ /* 0x000fc80003f24000 */
[----:B------:R-:W-:Y:S02]  /*0ef0*/  FSEL R25, R24, R25, P1 ;  /* 0x0000001918197208 */ /* 0x000fe40000800000 */
[----:B------:R-:W5:Y:S02]  /*0f00*/  LDG.E R24, desc[UR4][R14.64+0x28] ;  /* 0x000028040e187981 */ /* 0x000f64000c1e1900 */
[----:B------:R-:W-:-:S04]  /*0f10*/  FSETP.GT.AND P2, PT, R26, R25, PT ;  /* 0x000000191a00720b */ /* 0x000fc80003f44000 */
[----:B------:R-:W-:Y:S02]  /*0f20*/  FSEL R27, R26, R25, P2 ;  /* 0x000000191a1b7208 */ /* 0x000fe40001000000 */
[----:B------:R-:W5:Y:S01]  /*0f30*/  LDG.E R25, desc[UR4][R14.64+0x2c] ;  /* 0x00002c040e197981 */ /* 0x000f62000c1e1900 */
[C---:B------:R-:W-:Y:S01]  /*0f40*/  SEL R17, R20.reuse, R17, P3 ;  /* 0x0000001114117207 */ /* 0x040fe20001800000 */
[C---:B------:R-:W-:Y:S02]  /*0f50*/  @P4 VIADD R17, R20.reuse, 0x1 ;  /* 0x0000000114114836 */ /* 0x040fe40000000000 */
[----:B------:R-:W-:Y:S01]  /*0f60*/  @P5 VIADD R17, R20, 0x2 ;  /* 0x0000000214115836 */ /* 0x000fe20000000000 */
[----:B--2---:R-:W-:-:S04]  /*0f70*/  FSETP.GT.AND P3, PT, R8, R27, PT ;  /* 0x0000001b0800720b */ /* 0x004fc80003f64000 */
[----:B------:R-:W-:Y:S02]  /*0f80*/  FSEL R27, R8, R27, P3 ;  /* 0x0000001b081b7208 */ /* 0x000fe40001800000 */
[----:B------:R-:W2:Y:S02]  /*0f90*/  LDG.E R8, desc[UR4][R14.64+0x30] ;  /* 0x000030040e087981 */ /* 0x000ea4000c1e1900 */
[----:B---3--:R-:W-:-:S04]  /*0fa0*/  FSETP.GT.AND P4, PT, R22, R27, PT ;  /* 0x0000001b1600720b */ /* 0x008fc80003f84000 */
[----:B------:R-:W-:Y:S02]  /*0fb0*/  FSEL R26, R22, R27, P4 ;  /* 0x0000001b161a7208 */ /* 0x000fe40002000000 */
[----:B------:R-:W3:Y:S02]  /*0fc0*/  LDG.E R22, desc[UR4][R14.64+0x34] ;  /* 0x000034040e167981 */ /* 0x000ee4000c1e1900 */
[----:B----4-:R-:W-:-:S04]  /*0fd0*/  FSETP.GT.AND P5, PT, R23, R26, PT ;  /* 0x0000001a1700720b */ /* 0x010fc80003fa4000 */
[----:B------:R-:W-:Y:S02]  /*0fe0*/  FSEL R27, R23, R26, P5 ;  /* 0x0000001a171b7208 */ /* 0x000fe40002800000 */
[----:B------:R-:W4:Y:S04]  /*0ff0*/  LDG.E R23, desc[UR4][R14.64+0x38] ;  /* 0x000038040e177981 */ /* 0x000f28000c1e1900 */
[----:B------:R-:W4:Y:S01]  /*1000*/  LDG.E R26, desc[UR4][R14.64+0x3c] ;  /* 0x00003c040e1a7981 */ /* 0x000f22000c1e1900 */
[----:B------:R-:W-:Y:S01]  /*1010*/  @P6 VIADD R17, R20, 0x3 ;  /* 0x0000000314116836 */ /* 0x000fe20000000000 */
[----:B-----5:R-:W-:Y:S01]  /*1020*/  FSETP.GT.AND P6, PT, R24, R27, PT ;  /* 0x0000001b1800720b */ /* 0x020fe20003fc4000 */
[----:B------:R-:W-:-:S03]  /*1030*/  @P0 VIADD R17, R20, 0x4 ;  /* 0x0000000414110836 */ /* 0x000fc60000000000 */
[----:B------:R-:W-:-:S04]  /*1040*/  FSEL R24, R24, R27, P6 ;  /* 0x0000001b18187208 */ /* 0x000fc80003000000 */
[----:B------:R-:W-:Y:S01]  /*1050*/  FSETP.GT.AND P0, PT, R25, R24, PT ;  /* 0x000000181900720b */ /* 0x000fe20003f04000 */
[----:B------:R-:W-:-:S03]  /*1060*/  @P1 VIADD R17, R20, 0x5 ;  /* 0x0000000514111836 */ /* 0x000fc60000000000 */
[----:B------:R-:W-:Y:S01]  /*1070*/  FSEL R25, R25, R24, P0 ;  /* 0x0000001819197208 */ /* 0x000fe20000000000 */
[C---:B------:R-:W-:Y:S02]  /*1080*/  @P2 VIADD R17, R20.reuse, 0x6 ;  /* 0x0000000614112836 */ /* 0x040fe40000000000 */
[C---:B------:R-:W-:Y:S02]  /*1090*/  @P3 VIADD R17, R20.reuse, 0x7 ;  /* 0x0000000714113836 */ /* 0x040fe40000000000 */
[C---:B------:R-:W-:Y:S02]  /*10a0*/  @P4 VIADD R17, R20.reuse, 0x8 ;  /* 0x0000000814114836 */ /* 0x040fe40000000000 */
[----:B------:R-:W-:Y:S02]  /*10b0*/  VIADD R21, R21, 0x10 ;  /* 0x0000001015157836 */ /* 0x000fe40000000000 */
[C---:B------:R-:W-:Y:S02]  /*10c0*/  @P5 VIADD R17, R20.reuse, 0x9 ;  /* 0x0000000914115836 */ /* 0x040fe40000000000 */
[----:B------:R-:W-:-:S02]  /*10d0*/  @P6 VIADD R17, R20, 0xa ;  /* 0x0000000a14116836 */ /* 0x000fc40000000000 */
[----:B------:R-:W-:Y:S02]  /*10e0*/  @P0 VIADD R17, R20, 0xb ;  /* 0x0000000b14110836 */ /* 0x000fe40000000000 */
[----:B------:R-:W-:Y:S01]  /*10f0*/  VIADD R19, R19, 0x10 ;  /* 0x0000001013137836 */ /* 0x000fe20000000000 */
[----:B--2---:R-:W-:-:S04]  /*1100*/  FSETP.GT.AND P1, PT, R8, R25, PT ;  /* 0x000000190800720b */ /* 0x004fc80003f24000 */
[----:B------:R-:W-:-:S04]  /*1110*/  FSEL R25, R8, R25, P1 ;  /* 0x0000001908197208 */ /* 0x000fc80000800000 */
[----:B---3--:R-:W-:-:S04]  /*1120*/  FSETP.GT.AND P2, PT, R22, R25, PT ;  /* 0x000000191600720b */ /* 0x008fc80003f44000 */
[----:B------:R-:W-:-:S04]  /*1130*/  FSEL R22, R22, R25, P2 ;  /* 0x0000001916167208 */ /* 0x000fc80001000000 */
[CC--:B----4-:R-:W-:Y:S02]  /*1140*/  FSETP.GT.AND P3, PT, R23.reuse, R22.reuse, PT ;  /* 0x000000161700720b */ /* 0x0d0fe40003f64000 */
[----:B------:R-:W-:Y:S02]  /*1150*/  @P1 IADD3 R17, PT, PT, R20, 0xc, RZ ;  /* 0x0000000c14111810 */ /* 0x000fe40007ffe0ff */
[----:B------:R-:W-:Y:S02]  /*1160*/  FSEL R23, R23, R22, P3 ;  /* 0x0000001617177208 */ /* 0x000fe40001800000 */
[----:B------:R-:W-:Y:S02]  /*1170*/  ISETP.NE.AND P1, PT, R21, RZ, PT ;  /* 0x000000ff1500720c */ /* 0x000fe40003f25270 */
[----:B------:R-:W-:Y:S01]  /*1180*/  FSETP.GT.AND P0, PT, R26, R23, PT ;  /* 0x000000171a00720b */ /* 0x000fe20003f04000 */
[----:B------:R-:W-:-:S04]  /*1190*/  @P2 VIADD R17, R20, 0xd ;  /* 0x0000000d14112836 */ /* 0x000fc80000000000 */
[----:B------:R-:W-:Y:S01]  /*11a0*/  @P3 VIADD R17, R20, 0xe ;  /* 0x0000000e14113836 */ /* 0x000fe20000000000 */
[----:B------:R-:W-:-:S07]  /*11b0*/  FSEL R8, R26, R23, P0 ;  /* 0x000000171a087208 */ /* 0x000fce0000000000 */
[C---:B------:R-:W-:Y:S02]  /*11c0*/  @P0 VIADD R17, R20.reuse, 0xf ;  /* 0x0000000f14110836 */ /* 0x040fe40000000000 */
[----:B------:R-:W-:Y:S01]  /*11d0*/  VIADD R20, R20, 0x10 ;  /* 0x0000001014147836 */ /* 0x000fe20000000000 */
[----:B------:R-:W-:Y:S06]  /*11e0*/  @P1 BRA `(.L_x_8) ;  /* 0xfffffff800e41947 */ /* 0x000fec000383ffff */
[----:B------:R-:W-:Y:S05]  /*11f0*/  BSYNC.RECONVERGENT B3 ;  /* 0x0000000000037941 */ /* 0x000fea0003800200 */
.L_x_7:
[----:B------:R-:W-:-:S07]  /*1200*/  VIADD R19, R19, 0xfffffff9 ;  /* 0xfffffff913137836 */ /* 0x000fce0000000000 */
.L_x_6:
[----:B------:R-:W-:Y:S05]  /*1210*/  BSYNC.RECONVERGENT B2 ;  /* 0x0000000000027941 */ /* 0x000fea0003800200 */
.L_x_5:
[----:B------:R-:W-:-:S13]  /*1220*/  ISETP.NE.AND P0, PT, R11, RZ, PT ;  /* 0x000000ff0b00720c */ /* 0x000fda0003f05270 */
[----:B------:R-:W-:Y:S05]  /*1230*/  @!P0 BRA `(.L_x_4) ;  /* 0x0000000400748947 */ /* 0x000fea0003800000 */
[----:B------:R-:W-:Y:S01]  /*1240*/  VIADD R14, R11, 0xffffffff ;  /* 0xffffffff0b0e7836 */ /* 0x000fe20000000000 */
[----:B------:R-:W-:Y:S01]  /*1250*/  BSSY.RECONVERGENT B2, `(.L_x_9) ;  /* 0x0000029000027945 */ /* 0x000fe20003800200 */
[----:B------:R-:W-:-:S03]  /*1260*/  ISETP.NE.AND P0, PT, R13, RZ, PT ;  /* 0x000000ff0d00720c */ /* 0x000fc60003f05270 */
[----:B------:R-:W-:-:S13]  /*1270*/  ISETP.GE.U32.AND P1, PT, R14, 0x7, PT ;  /* 0x000000070e00780c */ /* 0x000fda0003f26070 */
[----:B------:R-:W-:Y:S05]  /*1280*/  @!P1 BRA `(.L_x_10) ;  /* 0x0000000000949947 */ /* 0x000fea0003800000 */
[----:B------:R-:W0:Y:S01]  /*1290*/  LDC.64 R14, c[0x0][0x380] ;  /* 0x0000e000ff0e7b82 */ /* 0x000e220000000a00 */
[----:B------:R-:W1:Y:S02]  /*12a0*/  LDCU UR6, c[0x0][0x3a4] ;  /* 0x00007480ff0677ac */ /* 0x000e640008000800 */
[----:B-1----:R-:W-:-:S04]  /*12b0*/  IMAD R20, R18, UR6, R19 ;  /* 0x0000000612147c24 */ /* 0x002fc8000f8e0213 */
[----:B0-----:R-:W-:-:S05]  /*12c0*/  IMAD.WIDE R14, R20, 0x4, R14 ;  /* 0x00000004140e7825 */ /* 0x001fca00078e020e */
[----:B------:R-:W2:Y:S04]  /*12d0*/  LDG.E R25, desc[UR4][R14.64] ;  /* 0x000000040e197981 */ /* 0x000ea8000c1e1900 */
[----:B------:R-:W3:Y:S04]  /*12e0*/  LDG.E R27, desc[UR4][R14.64+0x4] ;  /* 0x000004040e1b7981 */ /* 0x000ee8000c1e1900 */
[----:B------:R-:W4:Y:S04]  /*12f0*/  LDG.E R24, desc[UR4][R14.64+0x8] ;  /* 0x000008040e187981 */ /* 0x000f28000c1e1900 */
[----:B------:R-:W5:Y:S04]  /*1300*/  LDG.E R23, desc[UR4][R14.64+0xc] ;  /* 0x00000c040e177981 */ /* 0x000f68000c1e1900 */
[----:B------:R-:W5:Y:S04]  /*1310*/  LDG.E R22, desc[UR4][R14.64+0x10] ;  /* 0x000010040e167981 */ /* 0x000f68000c1e1900 */
[----:B------:R-:W5:Y:S01]  /*1320*/  LDG.E R21, desc[UR4][R14.64+0x14] ;  /* 0x000014040e157981 */ /* 0x000f62000c1e1900 */
[----:B--2---:R-:W-:-:S04]  /*1330*/  FSETP.GT.AND P5, PT, R25, R8, PT ;  /* 0x000000081900720b */ /* 0x004fc80003fa4000 */
[----:B------:R-:W-:Y:S02]  /*1340*/  FSEL R26, R25, R8, P5 ;  /* 0x00000008191a7208 */ /* 0x000fe40002800000 */
[----:B------:R-:W2:Y:S04]  /*1350*/  LDG.E R8, desc[UR4][R14.64+0x18] ;  /* 0x000018040e087981 */ /* 0x000ea8000c1e1900 */
[----:B------:R-:W2:Y:S01]  /*1360*/  LDG.E R25, desc[UR4][R14.64+0x1c] ;  /* 0x00001c040e197981 */ /* 0x000ea2000c1e1900 */
[-C--:B---3--:R-:W-:Y:S01]  /*1370*/  FSETP.GT.AND P6, PT, R27, R26.reuse, PT ;  /* 0x0000001a1b00720b */ /* 0x088fe20003fc4000 */
[----:B------:R-:W-:Y:S01]  /*1380*/  VIADD R19, R19, 0x8 ;  /* 0x0000000813137836 */ /* 0x000fe20000000000 */
[----:B------:R-:W-:Y:S02]  /*1390*/  SEL R17, R20, R17, P5 ;  /* 0x0000001114117207 */ /* 0x000fe40002800000 */
[----:B------:R-:W-:-:S04]  /*13a0*/  FSEL R27, R27, R26, P6 ;  /* 0x0000001a1b1b7208 */ /* 0x000fc80003000000 */
[----:B----4-:R-:W-:-:S04]  /*13b0*/  FSETP.GT.AND P4, PT, R24, R27, PT ;  /* 0x0000001b1800720b */ /* 0x010fc80003f84000 */
[----:B------:R-:W-:Y:S01]  /*13c0*/  FSEL R24, R24, R27, P4 ;  /* 0x0000001b18187208 */ /* 0x000fe20002000000 */
[----:B------:R-:W-:-:S03]  /*13d0*/  @P6 VIADD R17, R20, 0x1 ;  /* 0x0000000114116836 */ /* 0x000fc60000000000 */
[----:B-----5:R-:W-:-:S04]  /*13e0*/  FSETP.GT.AND P3, PT, R23, R24, PT ;  /* 0x000000181700720b */ /* 0x020fc80003f64000 */
[----:B------:R-:W-:Y:S01]  /*13f0*/  FSEL R23, R23, R24, P3 ;  /* 0x0000001817177208 */ /* 0x000fe20001800000 */
[----:B------:R-:W-:-:S03]  /*1400*/  @P4 VIADD R17, R20, 0x2 ;  /* 0x0000000214114836 */ /* 0x000fc60000000000 */
[----:B------:R-:W-:-:S04]  /*1410*/  FSETP.GT.AND P1, PT, R22, R23, PT ;  /* 0x000000171600720b */ /* 0x000fc80003f24000 */
[----:B------:R-:W-:Y:S01]  /*1420*/  FSEL R22, R22, R23, P1 ;  /* 0x0000001716167208 */ /* 0x000fe20000800000 */
[----:B------:R-:W-:-:S03]  /*1430*/  @P3 VIADD R17, R20, 0x3 ;  /* 0x0000000314113836 */ /* 0x000fc60000000000 */
[----:B------:R-:W-:-:S04]  /*1440*/  FSETP.GT.AND P2, PT, R21, R22, PT ;  /* 0x000000161500720b */ /* 0x000fc80003f44000 */
[----:B------:R-:W-:Y:S01]  /*1450*/  FSEL R21, R21, R22, P2 ;  /* 0x0000001615157208 */ /* 0x000fe20001000000 */
[----:B------:R-:W-:-:S08]  /*1460*/  @P1 VIADD R17, R20, 0x4 ;  /* 0x0000000414111836 */ /* 0x000fd00000000000 */
[----:B------:R-:W-:Y:S02]  /*1470*/  @P2 IADD3 R17, PT, PT, R20, 0x5, RZ ;  /* 0x0000000514112810 */ /* 0x000fe40007ffe0ff */
[----:B--2---:R-:W-:-:S04]  /*1480*/  FSETP.GT.AND P5, PT, R8, R21, PT ;  /* 0x000000150800720b */ /* 0x004fc80003fa4000 */
[----:B------:R-:W-:-:S04]  /*1490*/  FSEL R8, R8, R21, P5 ;  /* 0x0000001508087208 */ /* 0x000fc80002800000 */
[----:B------:R-:W-:-:S04]  /*14a0*/  FSETP.GT.AND P3, PT, R25, R8, PT ;  /* 0x000000081900720b */ /* 0x000fc80003f64000 */
[----:B------:R-:W-:Y:S01]  /*14b0*/  FSEL R8, R25, R8, P3 ;  /* 0x0000000819087208 */ /* 0x000fe20001800000 */
[----:B------:R-:W-:-:S08]  /*14c0*/  @P5 VIADD R17, R20, 0x6 ;  /* 0x0000000614115836 */ /* 0x000fd00000000000 */
[----:B------:R-:W-:-:S07]  /*14d0*/  @P3 VIADD R17, R20, 0x7 ;  /* 0x0000000714113836 */ /* 0x000fce0000000000 */
.L_x_10:
[----:B------:R-:W-:Y:S05]  /*14e0*/  BSYNC.RECONVERGENT B2 ;  /* 0x0000000000027941 */ /* 0x000fea0003800200 */
.L_x_9:
        /* <DEDUP_REMOVED lines=13> */
[----:B------:R-:W5:Y:S01]  /*15c0*/  LDG.E R27, desc[UR4][R14.64+0xc] ;  /* 0x00000c040e1b7981 */ /* 0x000f62000c1e1900 */
[----:B------:R-:W-:Y:S01]  /*15d0*/  VIADD R19, R19, 0x4 ;  /* 0x0000000413137836 */ /* 0x000fe20000000000 */
[----:B--2---:R-:W-:-:S04]  /*15e0*/  FSETP.GT.AND P0, PT, R21, R8, PT ;  /* 0x000000081500720b */ /* 0x004fc80003f04000 */
[----:B------:R-:W-:Y:S02]  /*15f0*/  FSEL R8, R21, R8, P0 ;  /* 0x0000000815087208 */ /* 0x000fe40000000000 */
[----:B------:R-:W-:Y:S02]  /*1600*/  SEL R17, R20, R17, P0 ;  /* 0x0000001114117207 */ /* 0x000fe40000000000 */
[----:B---3--:R-:W-:-:S04]  /*1610*/  FSETP.GT.AND P2, PT, R23, R8, PT ;  /* 0x000000081700720b */ /* 0x008fc80003f44000 */
[----:B------:R-:W-:-:S04]  /*1620*/  FSEL R8, R23, R8, P2 ;  /* 0x0000000817087208 */ /* 0x000fc80001000000 */
[----:B----4-:R-:W-:-:S04]  /*1630*/  FSETP.GT.AND P3, PT, R25, R8, PT ;  /* 0x000000081900720b */ /* 0x010fc80003f64000 */
[----:B------:R-:W-:Y:S01]  /*1640*/  FSEL R8, R25, R8, P3 ;  /* 0x0000000819087208 */ /* 0x000fe20001800000 */
[----:B------:R-:W-:-:S03]  /*1650*/  @P2 VIADD R17, R20, 0x1 ;  /* 0x0000000114112836 */ /* 0x000fc60000000000 */
[----:B-----5:R-:W-:-:S04]  /*1660*/  FSETP.GT.AND P4, PT, R27, R8, PT ;  /* 0x000000081b00720b */ /* 0x020fc80003f84000 */
[----:B------:R-:W-:Y:S01]  /*1670*/  FSEL R8, R27, R8, P4 ;  /* 0x000000081b087208 */ /* 0x000fe20002000000 */
[----:B------:R-:W-:-:S08]  /*1680*/  @P3 VIADD R17, R20, 0x2 ;  /* 0x0000000214113836 */ /* 0x000fd00000000000 */
[----:B------:R-:W-:-:S07]  /*1690*/  @P4 VIADD R17, R20, 0x3 ;  /* 0x0000000314114836 */ /* 0x000fce0000000000 */
.L_x_12:
[----:B------:R-:W-:Y:S05]  /*16a0*/  BSYNC.RECONVERGENT B2 ;  /* 0x0000000000027941 */ /* 0x000fea0003800200 */
.L_x_11:
[----:B------:R-:W-:Y:S05]  /*16b0*/  @!P1 BRA `(.L_x_4) ;  /* 0x0000000000549947 */ /* 0x000fea0003800000 */
[----:B------:R-:W0:Y:S01]  /*16c0*/  LDC.64 R14, c[0x0][0x380] ;  /* 0x0000e000ff0e7b82 */ /* 0x000e220000000a00 */
[----:B------:R-:W1:Y:S02]  /*16d0*/  LDCU UR6, c[0x0][0x3a4] ;  /* 0x00007480ff0677ac */ /* 0x000e640008000800 */
[----:B-1----:R-:W-:-:S04]  /*16e0*/  IMAD R18, R18, UR6, R19 ;  /* 0x0000000612127c24 */ /* 0x002fc8000f8e0213 */
[----:B0-----:R-:W-:-:S05]  /*16f0*/  IMAD.WIDE R14, R18, 0x4, R14 ;  /* 0x00000004120e7825 */ /* 0x001fca00078e020e */
[----:B------:R-:W2:Y:S01]  /*1700*/  LDG.E R19, desc[UR4][R14.64] ;  /* 0x000000040e137981 */ /* 0x000ea2000c1e1900 */
[----:B------:R-:W-:Y:S02]  /*1710*/  ISETP.NE.AND P1, PT, R16, 0x1, PT ;  /* 0x000000011000780c */ /* 0x000fe40003f25270 */
[----:B--2---:R-:W-:-:S04]  /*1720*/  FSETP.GT.AND P0, PT, R19, R8, PT ;  /* 0x000000081300720b */ /* 0x004fc80003f04000 */
[----:B------:R-:W-:Y:S02]  /*1730*/  FSEL R8, R19, R8, P0 ;  /* 0x0000000813087208 */ /* 0x000fe40000000000 */
[----:B------:R-:W-:-:S05]  /*1740*/  SEL R17, R18, R17, P0 ;  /* 0x0000001112117207 */ /* 0x000fca0000000000 */
[----:B------:R-:W-:Y:S05]  /*1750*/  @!P1 BRA `(.L_x_4) ;  /* 0x00000000002c9947 */ /* 0x000fea0003800000 */
[----:B------:R-:W-:Y:S01]  /*1760*/  ISETP.NE.AND P2, PT, R16, 0x2, PT ;  /* 0x000000021000780c */ /* 0x000fe20003f45270 */
[----:B------:R-:W2:-:S12]  /*1770*/  LDG.E R19, desc[UR4][R14.64+0x4] ;  /* 0x000004040e137981 */ /* 0x000e98000c1e1900 */
[----:B------:R-:W3:Y:S01]  /*1780*/  @P2 LDG.E R21, desc[UR4][R14.64+0x8] ;  /* 0x000008040e152981 */ /* 0x000ee2000c1e1900 */
[----:B------:R-:W-:Y:S02]  /*1790*/  PLOP3.LUT P3, PT, PT, PT, PT, 0x8, 0x80 ;  /* 0x000000000080781c */ /* 0x000fe40003f6e170 */
[----:B--2---:R-:W-:-:S04]  /*17a0*/  FSETP.GT.AND P0, PT, R19, R8, PT ;  /* 0x000000081300720b */ /* 0x004fc80003f04000 */
[----:B------:R-:W-:-:S04]  /*17b0*/  FSEL R8, R19, R8, P0 ;  /* 0x0000000813087208 */ /* 0x000fc80000000000 */
[----:B---3--:R-:W-:-:S05]  /*17c0*/  @P2 FSETP.GT.AND P1, PT, R21, R8, PT ;  /* 0x000000081500220b */ /* 0x008fca0003f24000 */
[----:B------:R-:W-:Y:S01]  /*17d0*/  @P0 VIADD R17, R18, 0x1 ;  /* 0x0000000112110836 */ /* 0x000fe20000000000 */
[----:B------:R-:W-:Y:S02]  /*17e0*/  @P2 PLOP3.LUT P3, PT, P1, PT, PT, 0x80, 0x8 ;  /* 0x000000000008281c */ /* 0x000fe40000f6f070 */
[----:B------:R-:W-:-:S11]  /*17f0*/  @P2 FSEL R8, R21, R8, P1 ;  /* 0x0000000815082208 */ /* 0x000fd60000800000 */
[----:B------:R-:W-:-:S07]  /*1800*/  @P3 VIADD R17, R18, 0x2 ;  /* 0x0000000212113836 */ /* 0x000fce0000000000 */
.L_x_4:
[----:B------:R-:W-:Y:S05]  /*1810*/  BSYNC.RECONVERGENT B0 ;  /* 0x0000000000007941 */ /* 0x000fea0003800200 */
.L_x_3:
[----:B------:R-:W-:-:S05]  /*1820*/  VIADD R12, R12, 0x1 ;  /* 0x000000010c0c7836 */ /* 0x000fca0000000000 */
[----:B------:R-:W-:-:S13]  /*1830*/  ISETP.NE.AND P0, PT, R12, R5, PT ;  /* 0x000000050c00720c */ /* 0x000fda0003f05270 */
[----:B------:R-:W-:Y:S05]  /*1840*/  @P0 BRA `(.L_x_13) ;  /* 0xfffffff4000c0947 */ /* 0x000fea000383ffff */
.L_x_2:
[----:B------:R-:W-:Y:S05]  /*1850*/  BSYNC.RECONVERGENT B1 ;  /* 0x0000000000017941 */ /* 0x000fea0003800200 */
.L_x_1:
[----:B------:R-:W0:Y:S01]  /*1860*/  LDC.64 R10, c[0x0][0x388] ;  /* 0x0000e200ff0a7b82 */ /* 0x000e220000000a00 */
[----:B------:R-:W-:-:S04]  /*1870*/  IMAD R0, R0, R7, R2 ;  /* 0x0000000700007224 */ /* 0x000fc800078e0202 */
[----:B------:R-:W-:-:S03]  /*1880*/  IMAD R5, R3, R0, R4 ;  /* 0x0000000003057224 */ /* 0x000fc600078e0204 */
[----:B------:R-:W1:Y:S01]  /*1890*/  LDC.64 R12, c[0x0][0x390] ;  /* 0x0000e400ff0c7b82 */ /* 0x000e620000000a00 */
[----:B0-----:R-:W-:-:S05]  /*18a0*/  IMAD.WIDE R2, R5, 0x4, R10 ;  /* 0x0000000405027825 */ /* 0x001fca00078e020a */
[----:B------:R-:W-:Y:S01]  /*18b0*/  STG.E desc[UR4][R2.64], R8 ;  /* 0x0000000802007986 */ /* 0x000fe2000c101904 */
[----:B-1----:R-:W-:-:S05]  /*18c0*/  IMAD.WIDE R4, R5, 0x4, R12 ;  /* 0x0000000405047825 */ /* 0x002fca00078e020c */
[----:B------:R-:W-:Y:S01]  /*18d0*/  STG.E desc[UR4][R4.64], R17 ;  /* 0x0000001104007986 */ /* 0x000fe2000c101904 */
[----:B------:R-:W-:Y:S05]  /*18e0*/  EXIT ;  /* 0x000000000000794d */ /* 0x000fea0003800000 */
.L_x_14:
        /* <DEDUP_REMOVED lines=9> */
.L_x_16:


//--------------------- .nv.shared.reserved.0     --------------------------
	.section	.nv.shared.reserved.0,"aw",@nobits
	.weak		__nv_reservedSMEM_offset_0_alias
	.size		__nv_reservedSMEM_offset_0_alias, 0, 64
	.other		__nv_reservedSMEM_offset_0_alias,@"STO_CUDA_RESERVED_SHARED STV_DEFAULT"
__nv_reservedSMEM_offset_0_alias:
	.zero		0
	.zero		64


//--------------------- .nv.constant0._Z27max_pooling_backward_kernelPfPKfPKii --------------------------
	.section	.nv.constant0._Z27max_pooling_backward_kernelPfPKfPKii,"a",@progbits
	.sectionflags	@""
	.align	4
.nv.constant0._Z27max_pooling_backward_kernelPfPKfPKii:
	.zero		924


//--------------------- .nv.constant0._Z26max_pooling_forward_kernelPKfPfPiiiiiiii --------------------------
	.section	.nv.constant0._Z26max_pooling_forward_kernelPKfPfPiiiiiiii,"a",@progbits
	.sectionflags	@""
	.align	4
.nv.constant0._Z26max_pooling_forward_kernelPKfPfPiiiiiiii:
	.zero		948


//--------------------- SYMBOLS --------------------------

	.type		.nv.reservedSmem.offset0,@object
	.size		.nv.reservedSmem.offset0,0x4
